// auto-generated by cutlass_sweep.conv — config: {"arch": "sm_90", "cluster_m": 1, "cluster_n": 1, "conv_kind": "wgrad", "dtype": "fp16", "ndim": 3, "tile_k": 64, "tile_m": 256, "tile_n": 64}
#include "cutlass/cutlass.h"
#include "cute/tensor.hpp"
#include "cutlass/kernel_hardware_info.hpp"
#include "cutlass/conv/convolution.h"
#include "cutlass/conv/dispatch_policy.hpp"
#include "cutlass/conv/collective/collective_builder.hpp"
#include "cutlass/conv/kernel/conv_universal.hpp"
#include "cutlass/conv/device/conv_universal_adapter.hpp"
#include "cutlass/epilogue/collective/collective_builder.hpp"

using namespace cute;
using Elem = cutlass::half_t;
using Acc  = float;
using LayoutAB = cutlass::layout::TensorNDHWC;
using LayoutC  = cutlass::layout::TensorKCSRT;
constexpr auto ConvOp = cutlass::conv::Operator::kWgrad;
using TileShape    = Shape<_256, Shape<_64>, Shape<_64>>;
using ClusterShape = Shape<_1, _1, _1>;

using CollectiveEpilogue = typename cutlass::epilogue::collective::CollectiveBuilder<
    cutlass::arch::Sm90, cutlass::arch::OpClassTensorOp,
    TileShape, ClusterShape,
    cutlass::epilogue::collective::EpilogueTileAuto,
    Acc, Acc,
    Elem, LayoutC, 128 / cutlass::sizeof_bits<Elem>::value,
    Elem, LayoutC, 128 / cutlass::sizeof_bits<Elem>::value,
    cutlass::epilogue::collective::EpilogueScheduleAuto
  >::CollectiveOp;

using CollectiveMainloop = typename cutlass::conv::collective::CollectiveBuilder<
    cutlass::arch::Sm90, cutlass::arch::OpClassTensorOp, ConvOp,
    Elem, LayoutAB, 128 / cutlass::sizeof_bits<Elem>::value,
    Elem, LayoutAB, 128 / cutlass::sizeof_bits<Elem>::value,
    Acc,
    TileShape, ClusterShape,
    cutlass::conv::collective::StageCountAutoCarveout<
        static_cast<int>(sizeof(typename CollectiveEpilogue::SharedStorage))>,
    cutlass::conv::collective::KernelScheduleAuto
  >::CollectiveOp;

using ProblemShape = cutlass::conv::ConvProblemShape<
    ConvOp, CollectiveMainloop::DispatchPolicy::NumSpatialDimensions>;
using ConvKernel = cutlass::conv::kernel::ConvUniversal<
    ProblemShape, CollectiveMainloop, CollectiveEpilogue>;
using Conv = cutlass::conv::device::ConvUniversalAdapter<ConvKernel>;

auto* _anchor = &cutlass::device_kernel<ConvKernel>;


// ===== COMPILED SASS (sm_90a) =====

	.target	sm_90a

	.elftype	@"ET_EXEC"


//--------------------- .note.nv.tkinfo           --------------------------
	.section	.note.nv.tkinfo,"",@"SHT_NOTE"
	.sectionflags	@"SHF_NOTE_NV_TKINFO"
	.tkinfo
        /*0018*/ 	.word	0x00000002
        /*0030*/ 	.string	""
        /*0030*/ 	.string	"ptxas"
        /*0030*/ 	.string	"Cuda compilation tools, release 13.0, V13.0.88"
        /*0030*/ 	.string	"Build cuda_13.0.r13.0/compiler.36424714_0"
        /*0030*/ 	.string	"-arch sm_90a -m 64 "



//--------------------- .note.nv.cuinfo           --------------------------
	.section	.note.nv.cuinfo,"",@"SHT_NOTE"
	.sectionflags	@"SHF_NOTE_NV_CUINFO"
        /*0018*/ 	.short	0x0002
        /*001a*/ 	.short	0x005a
        /*001c*/ 	.short	0x0082
	.zero		2


//--------------------- .nv.info                  --------------------------
	.section	.nv.info,"",@"SHT_CUDA_INFO"
	.align	4


	//----- nvinfo : EIATTR_REGCOUNT
	.align		4
        /*0000*/ 	.byte	0x04, 0x2f
        /*0002*/ 	.short	(.L_12 - .L_11)
	.align		4
.L_11:
        /*0004*/ 	.word	index@(_ZN7cutlass13device_kernelINS_4conv6kernel13ConvUniversalINS1_16ConvProblemShapeILNS1_8OperatorE2ELi3EEENS1_10collective14CollectiveConvINS1_46MainloopSm90TmaGmmaWarpSpecializedImplicitGemmILS5_2ELi5ELi3EN4cute5tupleIJNSA_1CILi1EEESD_SD_EEENS1_36KernelImplicitTmaWarpSpecializedSm90ELi1EEENSB_IJNSC_ILi256EEENSB_IJNSC_ILi64EEEEEESJ_EEENS_6half_tESL_NSA_8TiledMMAINSA_8MMA_AtomIJNSA_4SM904GMMA25MMA_64x64x16_F32F16F16_SSILNSP_5MajorE1ELSR_1ELNSP_7ScaleInE1ELSS_1EEEEEENSA_6LayoutISE_NSB_IJNSC_ILi0EEESW_SW_EEEEENSB_IJNSA_10UnderscoreESZ_SZ_EEEEENS7_6detail26Sm90ImplicitGemmTileTraitsINSA_13SM90_TMA_LOADENSA_14ComposedLayoutINSA_7SwizzleILi3ELi4ELi3EEENSA_18smem_ptr_flag_bitsILi16EEENSV_INSB_IJNSB_IJSI_NSC_ILi4EEEEEENSB_IJNSC_ILi8EEES1C_EEENSB_IJSD_NSC_ILi5EEEEEEEEENSB_IJNSB_IJSD_NSC_ILi4096EEEEEENSB_IJSI_NSC_ILi512EEEEEENSB_IJSW_NSC_ILi16384EEEEEEEEEEEEEvEENS13_INSA_20SM90_TMA_LOAD_IM2COLENS15_IS17_S19_NSV_INSB_IJNSB_IJSI_SD_EEES1D_S1F_EEENSB_IJNSB_IJSD_SW_EEES1K_NSB_IJSW_S1H_EEEEEEEEEEvEEEENS_8epilogue10collective6detail29Sm90TmaWarpSpecializedAdapterINS22_15DefaultEpilogueISL_NSB_IJlNSB_IJSD_lllEEESW_EEES27_NS21_6thread17LinearCombinationISL_Li1EffLNS28_9ScaleType4KindE0ELNS_15FloatRoundStyleE2ESL_EENS_4gemm15EpilogueDefaultEEEEEvvEEEEvNT_6ParamsE)
        /*0008*/ 	.word	0x000000aa


	//----- nvinfo : EIATTR_FRAME_SIZE
	.align		4
.L_12:
        /*000c*/ 	.byte	0x04, 0x11
        /*000e*/ 	.short	(.L_14 - .L_13)
	.align		4
.L_13:
        /*0010*/ 	.word	index@(_ZN7cutlass13device_kernelINS_4conv6kernel13ConvUniversalINS1_16ConvProblemShapeILNS1_8OperatorE2ELi3EEENS1_10collective14CollectiveConvINS1_46MainloopSm90TmaGmmaWarpSpecializedImplicitGemmILS5_2ELi5ELi3EN4cute5tupleIJNSA_1CILi1EEESD_SD_EEENS1_36KernelImplicitTmaWarpSpecializedSm90ELi1EEENSB_IJNSC_ILi256EEENSB_IJNSC_ILi64EEEEEESJ_EEENS_6half_tESL_NSA_8TiledMMAINSA_8MMA_AtomIJNSA_4SM904GMMA25MMA_64x64x16_F32F16F16_SSILNSP_5MajorE1ELSR_1ELNSP_7ScaleInE1ELSS_1EEEEEENSA_6LayoutISE_NSB_IJNSC_ILi0EEESW_SW_EEEEENSB_IJNSA_10UnderscoreESZ_SZ_EEEEENS7_6detail26Sm90ImplicitGemmTileTraitsINSA_13SM90_TMA_LOADENSA_14ComposedLayoutINSA_7SwizzleILi3ELi4ELi3EEENSA_18smem_ptr_flag_bitsILi16EEENSV_INSB_IJNSB_IJSI_NSC_ILi4EEEEEENSB_IJNSC_ILi8EEES1C_EEENSB_IJSD_NSC_ILi5EEEEEEEEENSB_IJNSB_IJSD_NSC_ILi4096EEEEEENSB_IJSI_NSC_ILi512EEEEEENSB_IJSW_NSC_ILi16384EEEEEEEEEEEEEvEENS13_INSA_20SM90_TMA_LOAD_IM2COLENS15_IS17_S19_NSV_INSB_IJNSB_IJSI_SD_EEES1D_S1F_EEENSB_IJNSB_IJSD_SW_EEES1K_NSB_IJSW_S1H_EEEEEEEEEEvEEEENS_8epilogue10collective6detail29Sm90TmaWarpSpecializedAdapterINS22_15DefaultEpilogueISL_NSB_IJlNSB_IJSD_lllEEESW_EEES27_NS21_6thread17LinearCombinationISL_Li1EffLNS28_9ScaleType4KindE0ELNS_15FloatRoundStyleE2ESL_EENS_4gemm15EpilogueDefaultEEEEEvvEEEEvNT_6ParamsE)
        /*0014*/ 	.word	0x00000000


	//----- nvinfo : EIATTR_MIN_STACK_SIZE
	.align		4
.L_14:
        /*0018*/ 	.byte	0x04, 0x12
        /*001a*/ 	.short	(.L_16 - .L_15)
	.align		4
.L_15:
        /*001c*/ 	.word	index@(_ZN7cutlass13device_kernelINS_4conv6kernel13ConvUniversalINS1_16ConvProblemShapeILNS1_8OperatorE2ELi3EEENS1_10collective14CollectiveConvINS1_46MainloopSm90TmaGmmaWarpSpecializedImplicitGemmILS5_2ELi5ELi3EN4cute5tupleIJNSA_1CILi1EEESD_SD_EEENS1_36KernelImplicitTmaWarpSpecializedSm90ELi1EEENSB_IJNSC_ILi256EEENSB_IJNSC_ILi64EEEEEESJ_EEENS_6half_tESL_NSA_8TiledMMAINSA_8MMA_AtomIJNSA_4SM904GMMA25MMA_64x64x16_F32F16F16_SSILNSP_5MajorE1ELSR_1ELNSP_7ScaleInE1ELSS_1EEEEEENSA_6LayoutISE_NSB_IJNSC_ILi0EEESW_SW_EEEEENSB_IJNSA_10UnderscoreESZ_SZ_EEEEENS7_6detail26Sm90ImplicitGemmTileTraitsINSA_13SM90_TMA_LOADENSA_14ComposedLayoutINSA_7SwizzleILi3ELi4ELi3EEENSA_18smem_ptr_flag_bitsILi16EEENSV_INSB_IJNSB_IJSI_NSC_ILi4EEEEEENSB_IJNSC_ILi8EEES1C_EEENSB_IJSD_NSC_ILi5EEEEEEEEENSB_IJNSB_IJSD_NSC_ILi4096EEEEEENSB_IJSI_NSC_ILi512EEEEEENSB_IJSW_NSC_ILi16384EEEEEEEEEEEEEvEENS13_INSA_20SM90_TMA_LOAD_IM2COLENS15_IS17_S19_NSV_INSB_IJNSB_IJSI_SD_EEES1D_S1F_EEENSB_IJNSB_IJSD_SW_EEES1K_NSB_IJSW_S1H_EEEEEEEEEEvEEEENS_8epilogue10collective6detail29Sm90TmaWarpSpecializedAdapterINS22_15DefaultEpilogueISL_NSB_IJlNSB_IJSD_lllEEESW_EEES27_NS21_6thread17LinearCombinationISL_Li1EffLNS28_9ScaleType4KindE0ELNS_15FloatRoundStyleE2ESL_EENS_4gemm15EpilogueDefaultEEEEEvvEEEEvNT_6ParamsE)
        /*0020*/ 	.word	0x00000000
.L_16:


//--------------------- .nv.compat                --------------------------
	.section	.nv.compat,"",@"SHT_CUDA_COMPAT_INFO"
	.align	4
        /*0000*/ 	.byte	0x02, 0x09, 0x01, 0x00, 0x02, 0x02, 0x04, 0x00, 0x02, 0x05, 0x05, 0x00, 0x03, 0x07, 0x01, 0x01
        /*0010*/ 	.byte	0x02, 0x03, 0x01, 0x00, 0x02, 0x06, 0x01, 0x00, 0x04, 0x0b, 0x08, 0x00, 0x00, 0x00, 0x00, 0x00
        /*0020*/ 	.byte	0x00, 0x00, 0x00, 0x00


//--------------------- .nv.info._ZN7cutlass13device_kernelINS_4conv6kernel13ConvUniversalINS1_16ConvProblemShapeILNS1_8OperatorE2ELi3EEENS1_10collective14CollectiveConvINS1_46MainloopSm90TmaGmmaWarpSpecializedImplicitGemmILS5_2ELi5ELi3EN4cute5tupleIJNSA_1CILi1EEESD_SD_EEENS1_36KernelImplicitTmaWarpSpecializedSm90ELi1EEENSB_IJNSC_ILi256EEENSB_IJNSC_ILi64EEEEEESJ_EEENS_6half_tESL_NSA_8TiledMMAINSA_8MMA_AtomIJNSA_4SM904GMMA25MMA_64x64x16_F32F16F16_SSILNSP_5MajorE1ELSR_1ELNSP_7ScaleInE1ELSS_1EEEEEENSA_6LayoutISE_NSB_IJNSC_ILi0EEESW_SW_EEEEENSB_IJNSA_10UnderscoreESZ_SZ_EEEEENS7_6detail26Sm90ImplicitGemmTileTraitsINSA_13SM90_TMA_LOADENSA_14ComposedLayoutINSA_7SwizzleILi3ELi4ELi3EEENSA_18smem_ptr_flag_bitsILi16EEENSV_INSB_IJNSB_IJSI_NSC_ILi4EEEEEENSB_IJNSC_ILi8EEES1C_EEENSB_IJSD_NSC_ILi5EEEEEEEEENSB_IJNSB_IJSD_NSC_ILi4096EEEEEENSB_IJSI_NSC_ILi512EEEEEENSB_IJSW_NSC_ILi16384EEEEEEEEEEEEEvEENS13_INSA_20SM90_TMA_LOAD_IM2COLENS15_IS17_S19_NSV_INSB_IJNSB_IJSI_SD_EEES1D_S1F_EEENSB_IJNSB_IJSD_SW_EEES1K_NSB_IJSW_S1H_EEEEEEEEEEvEEEENS_8epilogue10collective6detail29Sm90TmaWarpSpecializedAdapterINS22_15DefaultEpilogueISL_NSB_IJlNSB_IJSD_lllEEESW_EEES27_NS21_6thread17LinearCombinationISL_Li1EffLNS28_9ScaleType4KindE0ELNS_15FloatRoundStyleE2ESL_EENS_4gemm15EpilogueDefaultEEEEEvvEEEEvNT_6ParamsE --------------------------
	.section	.nv.info._ZN7cutlass13device_kernelINS_4conv6kernel13ConvUniversalINS1_16ConvProblemShapeILNS1_8OperatorE2ELi3EEENS1_10collective14CollectiveConvINS1_46MainloopSm90TmaGmmaWarpSpecializedImplicitGemmILS5_2ELi5ELi3EN4cute5tupleIJNSA_1CILi1EEESD_SD_EEENS1_36KernelImplicitTmaWarpSpecializedSm90ELi1EEENSB_IJNSC_ILi256EEENSB_IJNSC_ILi64EEEEEESJ_EEENS_6half_tESL_NSA_8TiledMMAINSA_8MMA_AtomIJNSA_4SM904GMMA25MMA_64x64x16_F32F16F16_SSILNSP_5MajorE1ELSR_1ELNSP_7ScaleInE1ELSS_1EEEEEENSA_6LayoutISE_NSB_IJNSC_ILi0EEESW_SW_EEEEENSB_IJNSA_10UnderscoreESZ_SZ_EEEEENS7_6detail26Sm90ImplicitGemmTileTraitsINSA_13SM90_TMA_LOADENSA_14ComposedLayoutINSA_7SwizzleILi3ELi4ELi3EEENSA_18smem_ptr_flag_bitsILi16EEENSV_INSB_IJNSB_IJSI_NSC_ILi4EEEEEENSB_IJNSC_ILi8EEES1C_EEENSB_IJSD_NSC_ILi5EEEEEEEEENSB_IJNSB_IJSD_NSC_ILi4096EEEEEENSB_IJSI_NSC_ILi512EEEEEENSB_IJSW_NSC_ILi16384EEEEEEEEEEEEEvEENS13_INSA_20SM90_TMA_LOAD_IM2COLENS15_IS17_S19_NSV_INSB_IJNSB_IJSI_SD_EEES1D_S1F_EEENSB_IJNSB_IJSD_SW_EEES1K_NSB_IJSW_S1H_EEEEEEEEEEvEEEENS_8epilogue10collective6detail29Sm90TmaWarpSpecializedAdapterINS22_15DefaultEpilogueISL_NSB_IJlNSB_IJSD_lllEEESW_EEES27_NS21_6thread17LinearCombinationISL_Li1EffLNS28_9ScaleType4KindE0ELNS_15FloatRoundStyleE2ESL_EENS_4gemm15EpilogueDefaultEEEEEvvEEEEvNT_6ParamsE,"",@"SHT_CUDA_INFO"
	.sectionflags	@""
	.align	4


	//----- nvinfo : EIATTR_CUDA_API_VERSION
	.align		4
        /*0000*/ 	.byte	0x04, 0x37
        /*0002*/ 	.short	(.L_18 - .L_17)
.L_17:
        /*0004*/ 	.word	0x00000082


	//----- nvinfo : EIATTR_KPARAM_INFO
	.align		4
.L_18:
        /*0008*/ 	.byte	0x04, 0x17
        /*000a*/ 	.short	(.L_20 - .L_19)
.L_19:
        /*000c*/ 	.word	0x00000000
        /*0010*/ 	.short	0x0000
        /*0012*/ 	.short	0x0070
        /*0014*/ 	.byte	0x00, 0xf0, 0x01, 0x10


	//----- nvinfo : EIATTR_SPARSE_MMA_MASK
	.align		4
.L_20:
        /*0018*/ 	.byte	0x03, 0x50
        /*001a*/ 	.short	0x0000


	//----- nvinfo : EIATTR_MAXREG_COUNT
	.align		4
        /*001c*/ 	.byte	0x03, 0x1b
        /*001e*/ 	.short	0x00ff


	//----- nvinfo : EIATTR_NUM_BARRIERS
	.align		4
        /*0020*/ 	.byte	0x02, 0x4c
        /*0022*/ 	.byte	0x01
	.zero		1


	//----- nvinfo : EIATTR_MERCURY_ISA_VERSION
	.align		4
        /*0024*/ 	.byte	0x03, 0x5f
        /*0026*/ 	.short	0x0101


	//----- nvinfo : EIATTR_COOP_GROUP_MASK_REGIDS
	.align		4
        /*0028*/ 	.byte	0x04, 0x29
        /*002a*/ 	.short	(.L_22 - .L_21)


	//   ....[0]....
.L_21:
        /*002c*/ 	.word	0xffffffff


	//   ....[1]....
        /*0030*/ 	.word	0xffffffff


	//   ....[2]....
        /*0034*/ 	.word	0xffffffff


	//----- nvinfo : EIATTR_COOP_GROUP_INSTR_OFFSETS
	.align		4
.L_22:
        /*0038*/ 	.byte	0x04, 0x28
        /*003a*/ 	.short	(.L_24 - .L_23)


	//   ....[0]....
.L_23:
        /*003c*/ 	.word	0x00000060


	//   ....[1]....
        /*0040*/ 	.word	0x00000070


	//   ....[2]....
        /*0044*/ 	.word	0x00000130


	//----- nvinfo : EIATTR_MBARRIER_INSTR_OFFSETS
	.align		4
.L_24:
        /*0048*/ 	.byte	0x04, 0x39
        /*004a*/ 	.short	(.L_26 - .L_25)


	//   ....[0]....
.L_25:
        /*004c*/ 	.word	0x00000250
        /*0050*/ 	.word	0x000000ff
        /*0054*/ 	.word	0x00032000
        /*0058*/ 	.short	0x0100
        /*005a*/ 	.byte	0x08
	.zero		1


	//   ....[1]....
        /*005c*/ 	.word	0x00000260
        /*0060*/ 	.word	0x000000ff
        /*0064*/ 	.word	0x00032028
        /*0068*/ 	.short	0x0100
        /*006a*/ 	.byte	0x08
	.zero		1


	//   ....[2]....
        /*006c*/ 	.word	0x00000270
        /*0070*/ 	.word	0x000000ff
        /*0074*/ 	.word	0x00032008
        /*0078*/ 	.short	0x0100
        /*007a*/ 	.byte	0x08
	.zero		1


	//   ....[3]....
        /*007c*/ 	.word	0x00000280
        /*0080*/ 	.word	0x000000ff
        /*0084*/ 	.word	0x00032030
        /*0088*/ 	.short	0x0100
        /*008a*/ 	.byte	0x08
	.zero		1


	//   ....[4]....
        /*008c*/ 	.word	0x00000290
        /*0090*/ 	.word	0x000000ff
        /*0094*/ 	.word	0x00032010
        /*0098*/ 	.short	0x0100
        /*009a*/ 	.byte	0x08
	.zero		1


	//   ....[5]....
        /*009c*/ 	.word	0x000002a0
        /*00a0*/ 	.word	0x000000ff
        /*00a4*/ 	.word	0x00032038
        /*00a8*/ 	.short	0x0100
        /*00aa*/ 	.byte	0x08
	.zero		1


	//   ....[6]....
        /*00ac*/ 	.word	0x000002b0
        /*00b0*/ 	.word	0x000000ff
        /*00b4*/ 	.word	0x00032018
        /*00b8*/ 	.short	0x0100
        /*00ba*/ 	.byte	0x08
	.zero		1


	//   ....[7]....
        /*00bc*/ 	.word	0x000002c0
        /*00c0*/ 	.word	0x000000ff
        /*00c4*/ 	.word	0x00032040
        /*00c8*/ 	.short	0x0100
        /*00ca*/ 	.byte	0x08
	.zero		1


	//   ....[8]....
        /*00cc*/ 	.word	0x000002d0
        /*00d0*/ 	.word	0x000000ff
        /*00d4*/ 	.word	0x00032020
        /*00d8*/ 	.short	0x0100
        /*00da*/ 	.byte	0x08
	.zero		1


	//   ....[9]....
        /*00dc*/ 	.word	0x000002e0
        /*00e0*/ 	.word	0x000000ff
        /*00e4*/ 	.word	0x00032048
        /*00e8*/ 	.short	0x0100
        /*00ea*/ 	.byte	0x08
	.zero		1


	//   ....[10]....
        /*00ec*/ 	.word	0x000010e0
        /*00f0*/ 	.word	0x00000009
        /*00f4*/ 	.word	0x00032000
        /*00f8*/ 	.short	0x010a
        /*00fa*/ 	.byte	0x3f
	.zero		1


	//   ....[11]....
        /*00fc*/ 	.word	0x00001740
        /*0100*/ 	.word	0x0000000a
        /*0104*/ 	.word	0x00032000
        /*0108*/ 	.short	0x010a
        /*010a*/ 	.byte	0x3f
	.zero		1


	//   ....[12]....
        /*010c*/ 	.word	0x00001c60
        /*0110*/ 	.word	0x000000ff
        /*0114*/ 	.word	0x00000000
        /*0118*/ 	.short	0x0101
        /*011a*/ 	.byte	0x09
	.zero		1


	//   ....[13]....
        /*011c*/ 	.word	0x00001e70
        /*0120*/ 	.word	0x00000007
        /*0124*/ 	.word	0x00000000
        /*0128*/ 	.short	0x0101
        /*012a*/ 	.byte	0x3f
	.zero		1


	//   ....[14]....
        /*012c*/ 	.word	0x0000cf60
        /*0130*/ 	.word	0x00000006
        /*0134*/ 	.word	0x00032028
        /*0138*/ 	.short	0x010a
        /*013a*/ 	.byte	0x3f
	.zero		1


	//   ....[15]....
        /*013c*/ 	.word	0x0000d6f0
        /*0140*/ 	.word	0x00000003
        /*0144*/ 	.word	0x00000000
        /*0148*/ 	.short	0x010a
        /*014a*/ 	.byte	0x3f
	.zero		1


	//   ....[16]....
        /*014c*/ 	.word	0x0000d7a0
        /*0150*/ 	.word	0x00000000
        /*0154*/ 	.word	0x00000000
        /*0158*/ 	.short	0x010a
        /*015a*/ 	.byte	0x3f
	.zero		1


	//   ....[17]....
        /*015c*/ 	.word	0x0000d850
        /*0160*/ 	.word	0x00000000
        /*0164*/ 	.word	0x00000000
        /*0168*/ 	.short	0x010a
        /*016a*/ 	.byte	0x3f
	.zero		1


	//   ....[18]....
        /*016c*/ 	.word	0x0000d900
        /*0170*/ 	.word	0x00000000
        /*0174*/ 	.word	0x00000000
        /*0178*/ 	.short	0x010a
        /*017a*/ 	.byte	0x3f
	.zero		1


	//   ....[19]....
        /*017c*/ 	.word	0x0000d9b0
        /*0180*/ 	.word	0x00000007
        /*0184*/ 	.word	0x00000000
        /*0188*/ 	.short	0x010a
        /*018a*/ 	.byte	0x3f
	.zero		1


	//----- nvinfo : EIATTR_NUM_MBARRIERS
	.align		4
.L_26:
        /*018c*/ 	.byte	0x03, 0x38
        /*018e*/ 	.short	0x000a


	//----- nvinfo : EIATTR_EXIT_INSTR_OFFSETS
	.align		4
        /*0190*/ 	.byte	0x04, 0x1c
        /*0192*/ 	.short	(.L_28 - .L_27)


	//   ....[0]....
.L_27:
        /*0194*/ 	.word	0x00000c10


	//   ....[1]....
        /*0198*/ 	.word	0x00002040


	//   ....[2]....
        /*019c*/ 	.word	0x00002120


	//   ....[3]....
        /*01a0*/ 	.word	0x00002200


	//   ....[4]....
        /*01a4*/ 	.word	0x000098e0


	//   ....[5]....
        /*01a8*/ 	.word	0x00009920


	//   ....[6]....
        /*01ac*/ 	.word	0x0000ccd0


	//   ....[7]....
        /*01b0*/ 	.word	0x0000cd10


	//   ....[8]....
        /*01b4*/ 	.word	0x0000cd30


	//   ....[9]....
        /*01b8*/ 	.word	0x0000d5e0


	//   ....[10]....
        /*01bc*/ 	.word	0x0000d9e0


	//----- nvinfo : EIATTR_MAX_THREADS
	.align		4
.L_28:
        /*01c0*/ 	.byte	0x04, 0x05
        /*01c2*/ 	.short	(.L_30 - .L_29)
.L_29:
        /*01c4*/ 	.word	0x00000100
        /*01c8*/ 	.word	0x00000001
        /*01cc*/ 	.word	0x00000001


	//----- nvinfo : EIATTR_CRS_STACK_SIZE
	.align		4
.L_30:
        /*01d0*/ 	.byte	0x04, 0x1e
        /*01d2*/ 	.short	(.L_32 - .L_31)
.L_31:
        /*01d4*/ 	.word	0x00000000


	//----- nvinfo : EIATTR_CBANK_PARAM_SIZE
	.align		4
.L_32:
        /*01d8*/ 	.byte	0x03, 0x19
        /*01da*/ 	.short	0x0470


	//----- nvinfo : EIATTR_PARAM_CBANK
	.align		4
        /*01dc*/ 	.byte	0x04, 0x0a
        /*01de*/ 	.short	(.L_34 - .L_33)
	.align		4
.L_33:
        /*01e0*/ 	.word	index@(.nv.constant0._ZN7cutlass13device_kernelINS_4conv6kernel13ConvUniversalINS1_16ConvProblemShapeILNS1_8OperatorE2ELi3EEENS1_10collective14CollectiveConvINS1_46MainloopSm90TmaGmmaWarpSpecializedImplicitGemmILS5_2ELi5ELi3EN4cute5tupleIJNSA_1CILi1EEESD_SD_EEENS1_36KernelImplicitTmaWarpSpecializedSm90ELi1EEENSB_IJNSC_ILi256EEENSB_IJNSC_ILi64EEEEEESJ_EEENS_6half_tESL_NSA_8TiledMMAINSA_8MMA_AtomIJNSA_4SM904GMMA25MMA_64x64x16_F32F16F16_SSILNSP_5MajorE1ELSR_1ELNSP_7ScaleInE1ELSS_1EEEEEENSA_6LayoutISE_NSB_IJNSC_ILi0EEESW_SW_EEEEENSB_IJNSA_10UnderscoreESZ_SZ_EEEEENS7_6detail26Sm90ImplicitGemmTileTraitsINSA_13SM90_TMA_LOADENSA_14ComposedLayoutINSA_7SwizzleILi3ELi4ELi3EEENSA_18smem_ptr_flag_bitsILi16EEENSV_INSB_IJNSB_IJSI_NSC_ILi4EEEEEENSB_IJNSC_ILi8EEES1C_EEENSB_IJSD_NSC_ILi5EEEEEEEEENSB_IJNSB_IJSD_NSC_ILi4096EEEEEENSB_IJSI_NSC_ILi512EEEEEENSB_IJSW_NSC_ILi16384EEEEEEEEEEEEEvEENS13_INSA_20SM90_TMA_LOAD_IM2COLENS15_IS17_S19_NSV_INSB_IJNSB_IJSI_SD_EEES1D_S1F_EEENSB_IJNSB_IJSD_SW_EEES1K_NSB_IJSW_S1H_EEEEEEEEEEvEEEENS_8epilogue10collective6detail29Sm90TmaWarpSpecializedAdapterINS22_15DefaultEpilogueISL_NSB_IJlNSB_IJSD_lllEEESW_EEES27_NS21_6thread17LinearCombinationISL_Li1EffLNS28_9ScaleType4KindE0ELNS_15FloatRoundStyleE2ESL_EENS_4gemm15EpilogueDefaultEEEEEvvEEEEvNT_6ParamsE)
        /*01e4*/ 	.short	0x0210
        /*01e6*/ 	.short	0x0470


	//----- nvinfo : EIATTR_SW_WAR
	.align		4
.L_34:
        /*01e8*/ 	.byte	0x04, 0x36
        /*01ea*/ 	.short	(.L_36 - .L_35)
.L_35:
        /*01ec*/ 	.word	0x00000008
.L_36:


//--------------------- .nv.callgraph             --------------------------
	.section	.nv.callgraph,"",@"SHT_CUDA_CALLGRAPH"
	.align	4
	.sectionentsize	8
	.align		4
        /*0000*/ 	.word	0x00000000
	.align		4
        /*0004*/ 	.word	0xffffffff
	.align		4
        /*0008*/ 	.word	0x00000000
	.align		4
        /*000c*/ 	.word	0xfffffffe
	.align		4
        /*0010*/ 	.word	0x00000000
	.align		4
        /*0014*/ 	.word	0xfffffffd
	.align		4
        /*0018*/ 	.word	0x00000000
	.align		4
        /*001c*/ 	.word	0xfffffffc


//--------------------- .nv.constant4             --------------------------
	.section	.nv.constant4,"a",@progbits
	.align	8
	.align		8
.nv.constant4:
        /*0000*/ 	.dword	_ZN39_INTERNAL_f954a115_4_k_cu_3cbaf7e4_30414cuda3std3__45__cpo5beginE
	.align		8
        /*0008*/ 	.dword	_ZN39_INTERNAL_f954a115_4_k_cu_3cbaf7e4_30414cuda3std3__45__cpo3endE
	.align		8
        /*0010*/ 	.dword	_ZN39_INTERNAL_f954a115_4_k_cu_3cbaf7e4_30414cuda3std3__45__cpo6cbeginE
	.align		8
        /*0018*/ 	.dword	_ZN39_INTERNAL_f954a115_4_k_cu_3cbaf7e4_30414cuda3std3__45__cpo4cendE
	.align		8
        /*0020*/ 	.dword	_ZN39_INTERNAL_f954a115_4_k_cu_3cbaf7e4_30414cuda3std3__441_GLOBAL__N__f954a115_4_k_cu_3cbaf7e4_30416ignoreE
	.align		8
        /*0028*/ 	.dword	_ZN39_INTERNAL_f954a115_4_k_cu_3cbaf7e4_30414cuda3std3__419piecewise_constructE
	.align		8
        /*0030*/ 	.dword	_ZN39_INTERNAL_f954a115_4_k_cu_3cbaf7e4_30414cuda3std3__48in_placeE
	.align		8
        /*0038*/ 	.dword	_ZN39_INTERNAL_f954a115_4_k_cu_3cbaf7e4_30414cuda3std6ranges3__45__cpo4swapE
	.align		8
        /*0040*/ 	.dword	_ZN39_INTERNAL_f954a115_4_k_cu_3cbaf7e4_30414cuda3std6ranges3__45__cpo9iter_moveE
	.align		8
        /*0048*/ 	.dword	_ZN39_INTERNAL_f954a115_4_k_cu_3cbaf7e4_30414cute7productE
	.align		8
        /*0050*/ 	.dword	_ZN39_INTERNAL_f954a115_4_k_cu_3cbaf7e4_30414cute1_E


//--------------------- .text._ZN7cutlass13device_kernelINS_4conv6kernel13ConvUniversalINS1_16ConvProblemShapeILNS1_8OperatorE2ELi3EEENS1_10collective14CollectiveConvINS1_46MainloopSm90TmaGmmaWarpSpecializedImplicitGemmILS5_2ELi5ELi3EN4cute5tupleIJNSA_1CILi1EEESD_SD_EEENS1_36KernelImplicitTmaWarpSpecializedSm90ELi1EEENSB_IJNSC_ILi256EEENSB_IJNSC_ILi64EEEEEESJ_EEENS_6half_tESL_NSA_8TiledMMAINSA_8MMA_AtomIJNSA_4SM904GMMA25MMA_64x64x16_F32F16F16_SSILNSP_5MajorE1ELSR_1ELNSP_7ScaleInE1ELSS_1EEEEEENSA_6LayoutISE_NSB_IJNSC_ILi0EEESW_SW_EEEEENSB_IJNSA_10UnderscoreESZ_SZ_EEEEENS7_6detail26Sm90ImplicitGemmTileTraitsINSA_13SM90_TMA_LOADENSA_14ComposedLayoutINSA_7SwizzleILi3ELi4ELi3EEENSA_18smem_ptr_flag_bitsILi16EEENSV_INSB_IJNSB_IJSI_NSC_ILi4EEEEEENSB_IJNSC_ILi8EEES1C_EEENSB_IJSD_NSC_ILi5EEEEEEEEENSB_IJNSB_IJSD_NSC_ILi4096EEEEEENSB_IJSI_NSC_ILi512EEEEEENSB_IJSW_NSC_ILi16384EEEEEEEEEEEEEvEENS13_INSA_20SM90_TMA_LOAD_IM2COLENS15_IS17_S19_NSV_INSB_IJNSB_IJSI_SD_EEES1D_S1F_EEENSB_IJNSB_IJSD_SW_EEES1K_NSB_IJSW_S1H_EEEEEEEEEEvEEEENS_8epilogue10collective6detail29Sm90TmaWarpSpecializedAdapterINS22_15DefaultEpilogueISL_NSB_IJlNSB_IJSD_lllEEESW_EEES27_NS21_6thread17LinearCombinationISL_Li1EffLNS28_9ScaleType4KindE0ELNS_15FloatRoundStyleE2ESL_EENS_4gemm15EpilogueDefaultEEEEEvvEEEEvNT_6ParamsE --------------------------
	.section	.text._ZN7cutlass13device_kernelINS_4conv6kernel13ConvUniversalINS1_16ConvProblemShapeILNS1_8OperatorE2ELi3EEENS1_10collective14CollectiveConvINS1_46MainloopSm90TmaGmmaWarpSpecializedImplicitGemmILS5_2ELi5ELi3EN4cute5tupleIJNSA_1CILi1EEESD_SD_EEENS1_36KernelImplicitTmaWarpSpecializedSm90ELi1EEENSB_IJNSC_ILi256EEENSB_IJNSC_ILi64EEEEEESJ_EEENS_6half_tESL_NSA_8TiledMMAINSA_8MMA_AtomIJNSA_4SM904GMMA25MMA_64x64x16_F32F16F16_SSILNSP_5MajorE1ELSR_1ELNSP_7ScaleInE1ELSS_1EEEEEENSA_6LayoutISE_NSB_IJNSC_ILi0EEESW_SW_EEEEENSB_IJNSA_10UnderscoreESZ_SZ_EEEEENS7_6detail26Sm90ImplicitGemmTileTraitsINSA_13SM90_TMA_LOADENSA_14ComposedLayoutINSA_7SwizzleILi3ELi4ELi3EEENSA_18smem_ptr_flag_bitsILi16EEENSV_INSB_IJNSB_IJSI_NSC_ILi4EEEEEENSB_IJNSC_ILi8EEES1C_EEENSB_IJSD_NSC_ILi5EEEEEEEEENSB_IJNSB_IJSD_NSC_ILi4096EEEEEENSB_IJSI_NSC_ILi512EEEEEENSB_IJSW_NSC_ILi16384EEEEEEEEEEEEEvEENS13_INSA_20SM90_TMA_LOAD_IM2COLENS15_IS17_S19_NSV_INSB_IJNSB_IJSI_SD_EEES1D_S1F_EEENSB_IJNSB_IJSD_SW_EEES1K_NSB_IJSW_S1H_EEEEEEEEEEvEEEENS_8epilogue10collective6detail29Sm90TmaWarpSpecializedAdapterINS22_15DefaultEpilogueISL_NSB_IJlNSB_IJSD_lllEEESW_EEES27_NS21_6thread17LinearCombinationISL_Li1EffLNS28_9ScaleType4KindE0ELNS_15FloatRoundStyleE2ESL_EENS_4gemm15EpilogueDefaultEEEEEvvEEEEvNT_6ParamsE,"ax",@progbits
	.align	128
.text._ZN7cutlass13device_kernelINS_4conv6kernel13ConvUniversalINS1_16ConvProblemShapeILNS1_8OperatorE2ELi3EEENS1_10collective14CollectiveConvINS1_46MainloopSm90TmaGmmaWarpSpecializedImplicitGemmILS5_2ELi5ELi3EN4cute5tupleIJNSA_1CILi1EEESD_SD_EEENS1_36KernelImplicitTmaWarpSpecializedSm90ELi1EEENSB_IJNSC_ILi256EEENSB_IJNSC_ILi64EEEEEESJ_EEENS_6half_tESL_NSA_8TiledMMAINSA_8MMA_AtomIJNSA_4SM904GMMA25MMA_64x64x16_F32F16F16_SSILNSP_5MajorE1ELSR_1ELNSP_7ScaleInE1ELSS_1EEEEEENSA_6LayoutISE_NSB_IJNSC_ILi0EEESW_SW_EEEEENSB_IJNSA_10UnderscoreESZ_SZ_EEEEENS7_6detail26Sm90ImplicitGemmTileTraitsINSA_13SM90_TMA_LOADENSA_14ComposedLayoutINSA_7SwizzleILi3ELi4ELi3EEENSA_18smem_ptr_flag_bitsILi16EEENSV_INSB_IJNSB_IJSI_NSC_ILi4EEEEEENSB_IJNSC_ILi8EEES1C_EEENSB_IJSD_NSC_ILi5EEEEEEEEENSB_IJNSB_IJSD_NSC_ILi4096EEEEEENSB_IJSI_NSC_ILi512EEEEEENSB_IJSW_NSC_ILi16384EEEEEEEEEEEEEvEENS13_INSA_20SM90_TMA_LOAD_IM2COLENS15_IS17_S19_NSV_INSB_IJNSB_IJSI_SD_EEES1D_S1F_EEENSB_IJNSB_IJSD_SW_EEES1K_NSB_IJSW_S1H_EEEEEEEEEEvEEEENS_8epilogue10collective6detail29Sm90TmaWarpSpecializedAdapterINS22_15DefaultEpilogueISL_NSB_IJlNSB_IJSD_lllEEESW_EEES27_NS21_6thread17LinearCombinationISL_Li1EffLNS28_9ScaleType4KindE0ELNS_15FloatRoundStyleE2ESL_EENS_4gemm15EpilogueDefaultEEEEEvvEEEEvNT_6ParamsE:
        .type           _ZN7cutlass13device_kernelINS_4conv6kernel13ConvUniversalINS1_16ConvProblemShapeILNS1_8OperatorE2ELi3EEENS1_10collective14CollectiveConvINS1_46MainloopSm90TmaGmmaWarpSpecializedImplicitGemmILS5_2ELi5ELi3EN4cute5tupleIJNSA_1CILi1EEESD_SD_EEENS1_36KernelImplicitTmaWarpSpecializedSm90ELi1EEENSB_IJNSC_ILi256EEENSB_IJNSC_ILi64EEEEEESJ_EEENS_6half_tESL_NSA_8TiledMMAINSA_8MMA_AtomIJNSA_4SM904GMMA25MMA_64x64x16_F32F16F16_SSILNSP_5MajorE1ELSR_1ELNSP_7ScaleInE1ELSS_1EEEEEENSA_6LayoutISE_NSB_IJNSC_ILi0EEESW_SW_EEEEENSB_IJNSA_10UnderscoreESZ_SZ_EEEEENS7_6detail26Sm90ImplicitGemmTileTraitsINSA_13SM90_TMA_LOADENSA_14ComposedLayoutINSA_7SwizzleILi3ELi4ELi3EEENSA_18smem_ptr_flag_bitsILi16EEENSV_INSB_IJNSB_IJSI_NSC_ILi4EEEEEENSB_IJNSC_ILi8EEES1C_EEENSB_IJSD_NSC_ILi5EEEEEEEEENSB_IJNSB_IJSD_NSC_ILi4096EEEEEENSB_IJSI_NSC_ILi512EEEEEENSB_IJSW_NSC_ILi16384EEEEEEEEEEEEEvEENS13_INSA_20SM90_TMA_LOAD_IM2COLENS15_IS17_S19_NSV_INSB_IJNSB_IJSI_SD_EEES1D_S1F_EEENSB_IJNSB_IJSD_SW_EEES1K_NSB_IJSW_S1H_EEEEEEEEEEvEEEENS_8epilogue10collective6detail29Sm90TmaWarpSpecializedAdapterINS22_15DefaultEpilogueISL_NSB_IJlNSB_IJSD_lllEEESW_EEES27_NS21_6thread17LinearCombinationISL_Li1EffLNS28_9ScaleType4KindE0ELNS_15FloatRoundStyleE2ESL_EENS_4gemm15EpilogueDefaultEEEEEvvEEEEvNT_6ParamsE,@function
        .size           _ZN7cutlass13device_kernelINS_4conv6kernel13ConvUniversalINS1_16ConvProblemShapeILNS1_8OperatorE2ELi3EEENS1_10collective14CollectiveConvINS1_46MainloopSm90TmaGmmaWarpSpecializedImplicitGemmILS5_2ELi5ELi3EN4cute5tupleIJNSA_1CILi1EEESD_SD_EEENS1_36KernelImplicitTmaWarpSpecializedSm90ELi1EEENSB_IJNSC_ILi256EEENSB_IJNSC_ILi64EEEEEESJ_EEENS_6half_tESL_NSA_8TiledMMAINSA_8MMA_AtomIJNSA_4SM904GMMA25MMA_64x64x16_F32F16F16_SSILNSP_5MajorE1ELSR_1ELNSP_7ScaleInE1ELSS_1EEEEEENSA_6LayoutISE_NSB_IJNSC_ILi0EEESW_SW_EEEEENSB_IJNSA_10UnderscoreESZ_SZ_EEEEENS7_6detail26Sm90ImplicitGemmTileTraitsINSA_13SM90_TMA_LOADENSA_14ComposedLayoutINSA_7SwizzleILi3ELi4ELi3EEENSA_18smem_ptr_flag_bitsILi16EEENSV_INSB_IJNSB_IJSI_NSC_ILi4EEEEEENSB_IJNSC_ILi8EEES1C_EEENSB_IJSD_NSC_ILi5EEEEEEEEENSB_IJNSB_IJSD_NSC_ILi4096EEEEEENSB_IJSI_NSC_ILi512EEEEEENSB_IJSW_NSC_ILi16384EEEEEEEEEEEEEvEENS13_INSA_20SM90_TMA_LOAD_IM2COLENS15_IS17_S19_NSV_INSB_IJNSB_IJSI_SD_EEES1D_S1F_EEENSB_IJNSB_IJSD_SW_EEES1K_NSB_IJSW_S1H_EEEEEEEEEEvEEEENS_8epilogue10collective6detail29Sm90TmaWarpSpecializedAdapterINS22_15DefaultEpilogueISL_NSB_IJlNSB_IJSD_lllEEESW_EEES27_NS21_6thread17LinearCombinationISL_Li1EffLNS28_9ScaleType4KindE0ELNS_15FloatRoundStyleE2ESL_EENS_4gemm15EpilogueDefaultEEEEEvvEEEEvNT_6ParamsE,(.L_x_254 - _ZN7cutlass13device_kernelINS_4conv6kernel13ConvUniversalINS1_16ConvProblemShapeILNS1_8OperatorE2ELi3EEENS1_10collective14CollectiveConvINS1_46MainloopSm90TmaGmmaWarpSpecializedImplicitGemmILS5_2ELi5ELi3EN4cute5tupleIJNSA_1CILi1EEESD_SD_EEENS1_36KernelImplicitTmaWarpSpecializedSm90ELi1EEENSB_IJNSC_ILi256EEENSB_IJNSC_ILi64EEEEEESJ_EEENS_6half_tESL_NSA_8TiledMMAINSA_8MMA_AtomIJNSA_4SM904GMMA25MMA_64x64x16_F32F16F16_SSILNSP_5MajorE1ELSR_1ELNSP_7ScaleInE1ELSS_1EEEEEENSA_6LayoutISE_NSB_IJNSC_ILi0EEESW_SW_EEEEENSB_IJNSA_10UnderscoreESZ_SZ_EEEEENS7_6detail26Sm90ImplicitGemmTileTraitsINSA_13SM90_TMA_LOADENSA_14ComposedLayoutINSA_7SwizzleILi3ELi4ELi3EEENSA_18smem_ptr_flag_bitsILi16EEENSV_INSB_IJNSB_IJSI_NSC_ILi4EEEEEENSB_IJNSC_ILi8EEES1C_EEENSB_IJSD_NSC_ILi5EEEEEEEEENSB_IJNSB_IJSD_NSC_ILi4096EEEEEENSB_IJSI_NSC_ILi512EEEEEENSB_IJSW_NSC_ILi16384EEEEEEEEEEEEEvEENS13_INSA_20SM90_TMA_LOAD_IM2COLENS15_IS17_S19_NSV_INSB_IJNSB_IJSI_SD_EEES1D_S1F_EEENSB_IJNSB_IJSD_SW_EEES1K_NSB_IJSW_S1H_EEEEEEEEEEvEEEENS_8epilogue10collective6detail29Sm90TmaWarpSpecializedAdapterINS22_15DefaultEpilogueISL_NSB_IJlNSB_IJSD_lllEEESW_EEES27_NS21_6thread17LinearCombinationISL_Li1EffLNS28_9ScaleType4KindE0ELNS_15FloatRoundStyleE2ESL_EENS_4gemm15EpilogueDefaultEEEEEvvEEEEvNT_6ParamsE)
        .other          _ZN7cutlass13device_kernelINS_4conv6kernel13ConvUniversalINS1_16ConvProblemShapeILNS1_8OperatorE2ELi3EEENS1_10collective14CollectiveConvINS1_46MainloopSm90TmaGmmaWarpSpecializedImplicitGemmILS5_2ELi5ELi3EN4cute5tupleIJNSA_1CILi1EEESD_SD_EEENS1_36KernelImplicitTmaWarpSpecializedSm90ELi1EEENSB_IJNSC_ILi256EEENSB_IJNSC_ILi64EEEEEESJ_EEENS_6half_tESL_NSA_8TiledMMAINSA_8MMA_AtomIJNSA_4SM904GMMA25MMA_64x64x16_F32F16F16_SSILNSP_5MajorE1ELSR_1ELNSP_7ScaleInE1ELSS_1EEEEEENSA_6LayoutISE_NSB_IJNSC_ILi0EEESW_SW_EEEEENSB_IJNSA_10UnderscoreESZ_SZ_EEEEENS7_6detail26Sm90ImplicitGemmTileTraitsINSA_13SM90_TMA_LOADENSA_14ComposedLayoutINSA_7SwizzleILi3ELi4ELi3EEENSA_18smem_ptr_flag_bitsILi16EEENSV_INSB_IJNSB_IJSI_NSC_ILi4EEEEEENSB_IJNSC_ILi8EEES1C_EEENSB_IJSD_NSC_ILi5EEEEEEEEENSB_IJNSB_IJSD_NSC_ILi4096EEEEEENSB_IJSI_NSC_ILi512EEEEEENSB_IJSW_NSC_ILi16384EEEEEEEEEEEEEvEENS13_INSA_20SM90_TMA_LOAD_IM2COLENS15_IS17_S19_NSV_INSB_IJNSB_IJSI_SD_EEES1D_S1F_EEENSB_IJNSB_IJSD_SW_EEES1K_NSB_IJSW_S1H_EEEEEEEEEEvEEEENS_8epilogue10collective6detail29Sm90TmaWarpSpecializedAdapterINS22_15DefaultEpilogueISL_NSB_IJlNSB_IJSD_lllEEESW_EEES27_NS21_6thread17LinearCombinationISL_Li1EffLNS28_9ScaleType4KindE0ELNS_15FloatRoundStyleE2ESL_EENS_4gemm15EpilogueDefaultEEEEEvvEEEEvNT_6ParamsE,@"STO_CUDA_ENTRY STV_DEFAULT"
_ZN7cutlass13device_kernelINS_4conv6kernel13ConvUniversalINS1_16ConvProblemShapeILNS1_8OperatorE2ELi3EEENS1_10collective14CollectiveConvINS1_46MainloopSm90TmaGmmaWarpSpecializedImplicitGemmILS5_2ELi5ELi3EN4cute5tupleIJNSA_1CILi1EEESD_SD_EEENS1_36KernelImplicitTmaWarpSpecializedSm90ELi1EEENSB_IJNSC_ILi256EEENSB_IJNSC_ILi64EEEEEESJ_EEENS_6half_tESL_NSA_8TiledMMAINSA_8MMA_AtomIJNSA_4SM904GMMA25MMA_64x64x16_F32F16F16_SSILNSP_5MajorE1ELSR_1ELNSP_7ScaleInE1ELSS_1EEEEEENSA_6LayoutISE_NSB_IJNSC_ILi0EEESW_SW_EEEEENSB_IJNSA_10UnderscoreESZ_SZ_EEEEENS7_6detail26Sm90ImplicitGemmTileTraitsINSA_13SM90_TMA_LOADENSA_14ComposedLayoutINSA_7SwizzleILi3ELi4ELi3EEENSA_18smem_ptr_flag_bitsILi16EEENSV_INSB_IJNSB_IJSI_NSC_ILi4EEEEEENSB_IJNSC_ILi8EEES1C_EEENSB_IJSD_NSC_ILi5EEEEEEEEENSB_IJNSB_IJSD_NSC_ILi4096EEEEEENSB_IJSI_NSC_ILi512EEEEEENSB_IJSW_NSC_ILi16384EEEEEEEEEEEEEvEENS13_INSA_20SM90_TMA_LOAD_IM2COLENS15_IS17_S19_NSV_INSB_IJNSB_IJSI_SD_EEES1D_S1F_EEENSB_IJNSB_IJSD_SW_EEES1K_NSB_IJSW_S1H_EEEEEEEEEEvEEEENS_8epilogue10collective6detail29Sm90TmaWarpSpecializedAdapterINS22_15DefaultEpilogueISL_NSB_IJlNSB_IJSD_lllEEESW_EEES27_NS21_6thread17LinearCombinationISL_Li1EffLNS28_9ScaleType4KindE0ELNS_15FloatRoundStyleE2ESL_EENS_4gemm15EpilogueDefaultEEEEEvvEEEEvNT_6ParamsE:
[----:B------:R-:W-:Y:S01]  /*0000*/  LDC R1, c[0x0][0x28] ;  /* 0x00000a00ff017b82 */ /* 0x000fe20000000800 */
[----:B------:R-:W0:Y:S01]  /*0010*/  S2R R11, SR_TID.X ;  /* 0x00000000000b7919 */ /* 0x000e220000002100 */
[----:B------:R-:W-:Y:S01]  /*0020*/  ELECT P0, URZ, PT ;  /* 0x00000000003f782f */ /* 0x000fe20003800000 */
[----:B------:R-:W-:Y:S01]  /*0030*/  BSSY B0, `(.L_x_0) ;  /* 0x000000f000007945 */ /* 0x000fe20003800000 */
[--C-:B0-----:R-:W-:Y:S02]  /*0040*/  SHF.R.U32.HI R0, RZ, 0x5, R11.reuse ;  /* 0x00000005ff007819 */ /* 0x101fe4000001160b */
[----:B------:R-:W-:-:S03]  /*0050*/  SHF.R.U32.HI R3, RZ, 0x7, R11 ;  /* 0x00000007ff037819 */ /* 0x000fc6000001160b */
[----:B------:R-:W0:Y:S04]  /*0060*/  SHFL.IDX PT, R2, R0, RZ, 0x1f ;  /* 0x00001fff00027589 */ /* 0x000e2800000e0000 */
[----:B------:R1:W2:Y:S01]  /*0070*/  SHFL.IDX PT, R9, R3, RZ, 0x1f ;  /* 0x00001fff03097589 */ /* 0x0002a200000e0000 */
[----:B0-----:R-:W-:-:S13]  /*0080*/  ISETP.NE.OR P0, PT, R2, RZ, !P0 ;  /* 0x000000ff0200720c */ /* 0x001fda0004705670 */
[----:B-12---:R-:W-:Y:S05]  /*0090*/  @P0 BRA `(.L_x_1) ;  /* 0x0000000000200947 */ /* 0x006fea0003800000 */
[----:B------:R-:W-:Y:S02]  /*00a0*/  ULDC.64 UR4, c[0x0][0x198] ;  /* 0x0000660000047ab9 */ /* 0x000fe40000000a00 */
[----:B------:R-:W-:Y:S02]  /*00b0*/  UIADD3 UR6, UP0, UR4, 0xf0, URZ ;  /* 0x000000f004067890 */ /* 0x000fe4000ff1e03f */
[----:B------:R-:W-:Y:S02]  /*00c0*/  UIADD3 UR4, UP1, UR4, 0x1f0, URZ ;  /* 0x000001f004047890 */ /* 0x000fe4000ff3e03f */
[----:B------:R-:W-:Y:S02]  /*00d0*/  UIADD3.X UR7, URZ, UR5, URZ, UP0, !UPT ;  /* 0x000000053f077290 */ /* 0x000fe400087fe43f */
[----:B------:R-:W-:-:S07]  /*00e0*/  UIADD3.X UR5, URZ, UR5, URZ, UP1, !UPT ;  /* 0x000000053f057290 */ /* 0x000fce0008ffe43f */
[----:B------:R0:W-:Y:S02]  /*00f0*/  UTMACCTL.PF [UR6] ;  /* 0x00000000060079b9 */ /* 0x0001e40008040000 */
[----:B------:R0:W-:Y:S02]  /*0100*/  UTMACCTL.PF [UR4] ;  /* 0x00000000040079b9 */ /* 0x0001e40008040000 */
[----:B0-----:R-:W-:Y:S01]  /*0110*/  NOP ;  /* 0x0000000000007918 */ /* 0x001fe20000000000 */
.L_x_1:
[----:B------:R-:W-:Y:S05]  /*0120*/  BSYNC B0 ;  /* 0x0000000000007941 */ /* 0x000fea0003800000 */
.L_x_0:
[----:B------:R-:W0:Y:S01]  /*0130*/  SHFL.IDX PT, R0, R0, RZ, 0x1f ;  /* 0x00001fff00007589 */ /* 0x000e2200000e0000 */
[----:B------:R-:W-:-:S04]  /*0140*/  SHF.R.S32.HI R3, RZ, 0x1f, R2 ;  /* 0x0000001fff037819 */ /* 0x000fc80000011402 */
[----:B------:R-:W-:Y:S02]  /*0150*/  LEA.HI R3, R3, R2, RZ, 0x2 ;  /* 0x0000000203037211 */ /* 0x000fe400078f10ff */
[----:B0-----:R-:W-:-:S13]  /*0160*/  ISETP.NE.AND P0, PT, R0, RZ, PT ;  /* 0x000000ff0000720c */ /* 0x001fda0003f05270 */
[----:B------:R-:W-:Y:S05]  /*0170*/  @P0 BRA `(.L_x_2) ;  /* 0x0000000000600947 */ /* 0x000fea0003800000 */
[----:B------:R-:W0:Y:S01]  /*0180*/  S2UR UR8, SR_CgaCtaId ;  /* 0x00000000000879c3 */ /* 0x000e220000008800 */
[----:B------:R-:W-:Y:S01]  /*0190*/  UMOV UR4, 0x400 ;  /* 0x0000040000047882 */ /* 0x000fe20000000000 */
[----:B------:R-:W-:Y:S01]  /*01a0*/  UMOV UR5, 0x1 ;  /* 0x0000000100057882 */ /* 0x000fe20000000000 */
[----:B------:R-:W-:Y:S01]  /*01b0*/  UMOV UR6, 0x80 ;  /* 0x0000008000067882 */ /* 0x000fe20000000000 */
[----:B------:R-:W-:Y:S01]  /*01c0*/  ELECT P0, URZ, PT ;  /* 0x00000000003f782f */ /* 0x000fe20003800000 */
[----:B------:R-:W-:-:S04]  /*01d0*/  UIADD3 UR6, -UR6, 0x100000, URZ ;  /* 0x0010000006067890 */ /* 0x000fc8000fffe13f */
[----:B------:R-:W-:Y:S02]  /*01e0*/  USHF.L.U32 UR7, UR6, 0xb, URZ ;  /* 0x0000000b06077899 */ /* 0x000fe4000800063f */
[----:B------:R-:W-:Y:S02]  /*01f0*/  USHF.L.U32 UR6, UR6, 0x1, URZ ;  /* 0x0000000106067899 */ /* 0x000fe4000800063f */
[----:B0-----:R-:W-:Y:S02]  /*0200*/  ULEA UR8, UR8, UR4, 0x18 ;  /* 0x0000000408087291 */ /* 0x001fe4000f8ec03f */
[----:B------:R-:W-:-:S04]  /*0210*/  UIADD3 UR4, -UR5, 0x100000, URZ ;  /* 0x0010000005047890 */ /* 0x000fc8000fffe13f */
[----:B------:R-:W-:Y:S02]  /*0220*/  USHF.L.U32 UR5, UR4, 0xb, URZ ;  /* 0x0000000b04057899 */ /* 0x000fe4000800063f */
[----:B------:R-:W-:Y:S01]  /*0230*/  USHF.L.U32 UR4, UR4, 0x1, URZ ;  /* 0x0000000104047899 */ /* 0x000fe2000800063f */
[----:B------:R-:W0:Y:S11]  /*0240*/  FENCE.VIEW.ASYNC.S ;  /* 0x00000000000073c6 */ /* 0x000e360000000000 */
[----:B0-----:R0:W1:Y:S01]  /*0250*/  SYNCS.EXCH.64 URZ, [UR8+0x32000], UR4 ;  /* 0x03200004083f75b2 */ /* 0x0010620008000100 */
[----:B------:R0:W2:Y:S01]  /*0260*/  SYNCS.EXCH.64 URZ, [UR8+0x32028], UR6 ;  /* 0x03202806083f75b2 */ /* 0x0000a20008000100 */
[----:B------:R0:W3:Y:S01]  /*0270*/  SYNCS.EXCH.64 URZ, [UR8+0x32008], UR4 ;  /* 0x03200804083f75b2 */ /* 0x0000e20008000100 */
[----:B------:R0:W4:Y:S01]  /*0280*/  SYNCS.EXCH.64 URZ, [UR8+0x32030], UR6 ;  /* 0x03203006083f75b2 */ /* 0x0001220008000100 */
[----:B------:R0:W0:Y:S01]  /*0290*/  SYNCS.EXCH.64 URZ, [UR8+0x32010], UR4 ;  /* 0x03201004083f75b2 */ /* 0x0000220008000100 */
[----:B------:R0:W0:Y:S01]  /*02a0*/  SYNCS.EXCH.64 URZ, [UR8+0x32038], UR6 ;  /* 0x03203806083f75b2 */ /* 0x0000220008000100 */
[----:B------:R0:W0:Y:S01]  /*02b0*/  SYNCS.EXCH.64 URZ, [UR8+0x32018], UR4 ;  /* 0x03201804083f75b2 */ /* 0x0000220008000100 */
[----:B------:R0:W0:Y:S01]  /*02c0*/  SYNCS.EXCH.64 URZ, [UR8+0x32040], UR6 ;  /* 0x03204006083f75b2 */ /* 0x0000220008000100 */
[----:B------:R0:W0:Y:S01]  /*02d0*/  SYNCS.EXCH.64 URZ, [UR8+0x32020], UR4 ;  /* 0x03202004083f75b2 */ /* 0x0000220008000100 */
[----:B------:R0:W0:Y:S01]  /*02e0*/  SYNCS.EXCH.64 URZ, [UR8+0x32048], UR6 ;  /* 0x03204806083f75b2 */ /* 0x0000220008000100 */
[----:B------:R-:W-:Y:S01]  /*02f0*/  NOP ;  /* 0x0000000000007918 */ /* 0x000fe20000000000 */
.L_x_2:
[----:B0-----:R-:W-:Y:S01]  /*0300*/  ULDC.64 UR4, c[0x0][0x618] ;  /* 0x0001860000047ab9 */ /* 0x001fe20000000a00 */
[----:B------:R-:W-:Y:S01]  /*0310*/  LOP3.LUT R3, R3, 0xfffffffc, RZ, 0xc0, !PT ;  /* 0xfffffffc03037812 */ /* 0x000fe200078ec0ff */
[----:B------:R-:W-:Y:S01]  /*0320*/  NOP ;  /* 0x0000000000007918 */ /* 0x000fe20000000000 */
[----:B------:R-:W-:Y:S01]  /*0330*/  ISETP.NE.U32.AND P0, PT, RZ, UR4, PT ;  /* 0x00000004ff007c0c */ /* 0x000fe2000bf05070 */
[----:B------:R-:W-:Y:S01]  /*0340*/  NOP ;  /* 0x0000000000007918 */ /* 0x000fe20000000000 */
[----:B-1234-:R-:W-:Y:S01]  /*0350*/  BAR.SYNC.DEFER_BLOCKING 0x0 ;  /* 0x0000000000007b1d */ /* 0x01efe20000010000 */
[----:B------:R-:W-:Y:S01]  /*0360*/  IMAD.IADD R8, R2, 0x1, -R3 ;  /* 0x0000000102087824 */ /* 0x000fe200078e0a03 */
[----:B------:R-:W-:Y:S02]  /*0370*/  ISETP.NE.AND.EX P0, PT, RZ, UR5, PT, P0 ;  /* 0x00000005ff007c0c */ /* 0x000fe4000bf05300 */
[C---:B------:R-:W-:Y:S02]  /*0380*/  ISETP.NE.AND P2, PT, R9.reuse, 0x1, PT ;  /* 0x000000010900780c */ /* 0x040fe40003f45270 */
[----:B------:R-:W-:Y:S01]  /*0390*/  LOP3.LUT P1, RZ, R9, R8, RZ, 0xfc, !PT ;  /* 0x0000000809ff7212 */ /* 0x000fe2000782fcff */
[----:B------:R-:W-:-:S03]  /*03a0*/  ULDC.64 UR14, c[0x0][0x208] ;  /* 0x00008200000e7ab9 */ /* 0x000fc60000000a00 */
[----:B------:R-:W-:-:S04]  /*03b0*/  SEL R4, RZ, 0x1, P1 ;  /* 0x00000001ff047807 */ /* 0x000fc80000800000 */
[----:B------:R-:W-:Y:S01]  /*03c0*/  SEL R4, R4, 0x2, P2 ;  /* 0x0000000204047807 */ /* 0x000fe20001000000 */
[----:B------:R-:W-:Y:S06]  /*03d0*/  @!P0 BRA `(.L_x_3) ;  /* 0x00000000001c8947 */ /* 0x000fec0003800000 */
[----:B------:R-:W0:Y:S02]  /*03e0*/  LDC.64 R2, c[0x0][0x618] ;  /* 0x00018600ff027b82 */ /* 0x000e240000000a00 */
[----:B0-----:R-:W2:Y:S02]  /*03f0*/  LDG.E.64 R2, desc[UR14][R2.64] ;  /* 0x0000000e02027981 */ /* 0x001ea4000c1e1b00 */
[----:B--2---:R-:W-:-:S04]  /*0400*/  ISETP.NE.U32.AND P0, PT, R2, RZ, PT ;  /* 0x000000ff0200720c */ /* 0x004fc80003f05070 */
[----:B------:R-:W-:-:S13]  /*0410*/  ISETP.NE.AND.EX P0, PT, R3, RZ, PT, P0 ;  /* 0x000000ff0300720c */ /* 0x000fda0003f05300 */
[----:B------:R-:W-:Y:S05]  /*0420*/  @!P0 BRA `(.L_x_3) ;  /* 0x0000000000088947 */ /* 0x000fea0003800000 */
[----:B------:R2:W5:Y:S01]  /*0430*/  LD.E R0, desc[UR14][R2.64] ;  /* 0x0000000e02007980 */ /* 0x000562000c101900 */
[----:B------:R-:W-:Y:S05]  /*0440*/  BRA `(.L_x_4) ;  /* 0x0000000000207947 */ /* 0x000fea0003800000 */
.L_x_3:
[----:B------:R-:W-:Y:S02]  /*0450*/  ULDC.64 UR4, c[0x0][0x608] ;  /* 0x0001820000047ab9 */ /* 0x000fe40000000a00 */
[----:B------:R-:W-:-:S04]  /*0460*/  ISETP.NE.U32.AND P0, PT, RZ, UR4, PT ;  /* 0x00000004ff007c0c */ /* 0x000fc8000bf05070 */
[----:B------:R-:W-:-:S13]  /*0470*/  ISETP.NE.AND.EX P0, PT, RZ, UR5, PT, P0 ;  /* 0x00000005ff007c0c */ /* 0x000fda000bf05300 */
[----:B------:R-:W-:Y:S05]  /*0480*/  @!P0 BRA `(.L_x_5) ;  /* 0x00000000000c8947 */ /* 0x000fea0003800000 */
[----:B------:R-:W0:Y:S02]  /*0490*/  LDC.64 R2, c[0x0][0x608] ;  /* 0x00018200ff027b82 */ /* 0x000e240000000a00 */
[----:B0-----:R1:W5:Y:S01]  /*04a0*/  LDG.E R0, desc[UR14][R2.64] ;  /* 0x0000000e02007981 */ /* 0x001362000c1e1900 */
[----:B------:R-:W-:Y:S05]  /*04b0*/  BRA `(.L_x_4) ;  /* 0x0000000000047947 */ /* 0x000fea0003800000 */
.L_x_5:
[----:B------:R-:W0:Y:S02]  /*04c0*/  LDC R0, c[0x0][0x600] ;  /* 0x00018000ff007b82 */ /* 0x000e240000000800 */
.L_x_4:
[----:B------:R-:W-:Y:S02]  /*04d0*/  ULDC.64 UR4, c[0x0][0x620] ;  /* 0x0001880000047ab9 */ /* 0x000fe40000000a00 */
[----:B------:R-:W-:-:S04]  /*04e0*/  ISETP.NE.U32.AND P0, PT, RZ, UR4, PT ;  /* 0x00000004ff007c0c */ /* 0x000fc8000bf05070 */
[----:B------:R-:W-:-:S13]  /*04f0*/  ISETP.NE.AND.EX P0, PT, RZ, UR5, PT, P0 ;  /* 0x00000005ff007c0c */ /* 0x000fda000bf05300 */
[----:B------:R-:W-:Y:S05]  /*0500*/  @!P0 BRA `(.L_x_6) ;  /* 0x00000000001c8947 */ /* 0x000fea0003800000 */
[----:B-12---:R-:W1:Y:S02]  /*0510*/  LDC.64 R2, c[0x0][0x620] ;  /* 0x00018800ff027b82 */ /* 0x006e640000000a00 */
[----:B-1----:R-:W2:Y:S02]  /*0520*/  LDG.E.64 R2, desc[UR14][R2.64] ;  /* 0x0000000e02027981 */ /* 0x002ea4000c1e1b00 */
[----:B--2---:R-:W-:-:S04]  /*0530*/  ISETP.NE.U32.AND P0, PT, R2, RZ, PT ;  /* 0x000000ff0200720c */ /* 0x004fc80003f05070 */
[----:B------:R-:W-:-:S13]  /*0540*/  ISETP.NE.AND.EX P0, PT, R3, RZ, PT, P0 ;  /* 0x000000ff0300720c */ /* 0x000fda0003f05300 */
[----:B------:R-:W-:Y:S05]  /*0550*/  @!P0 BRA `(.L_x_6) ;  /* 0x0000000000088947 */ /* 0x000fea0003800000 */
[----:B------:R3:W5:Y:S01]  /*0560*/  LD.E R2, desc[UR14][R2.64] ;  /* 0x0000000e02027980 */ /* 0x000762000c101900 */
[----:B------:R-:W-:Y:S05]  /*0570*/  BRA `(.L_x_7) ;  /* 0x0000000000207947 */ /* 0x000fea0003800000 */
.L_x_6:
[----:B------:R-:W-:Y:S02]  /*0580*/  ULDC.64 UR4, c[0x0][0x610] ;  /* 0x0001840000047ab9 */ /* 0x000fe40000000a00 */
[----:B------:R-:W-:-:S04]  /*0590*/  ISETP.NE.U32.AND P0, PT, RZ, UR4, PT ;  /* 0x00000004ff007c0c */ /* 0x000fc8000bf05070 */
[----:B------:R-:W-:-:S13]  /*05a0*/  ISETP.NE.AND.EX P0, PT, RZ, UR5, PT, P0 ;  /* 0x00000005ff007c0c */ /* 0x000fda000bf05300 */
[----:B------:R-:W-:Y:S05]  /*05b0*/  @!P0 BRA `(.L_x_8) ;  /* 0x00000000000c8947 */ /* 0x000fea0003800000 */
[----:B-12---:R-:W1:Y:S02]  /*05c0*/  LDC.64 R2, c[0x0][0x610] ;  /* 0x00018400ff027b82 */ /* 0x006e640000000a00 */
[----:B-1----:R2:W5:Y:S01]  /*05d0*/  LDG.E R2, desc[UR14][R2.64] ;  /* 0x0000000e02027981 */ /* 0x002562000c1e1900 */
[----:B------:R-:W-:Y:S05]  /*05e0*/  BRA `(.L_x_7) ;  /* 0x0000000000047947 */ /* 0x000fea0003800000 */
.L_x_8:
[----:B-12---:R-:W1:Y:S02]  /*05f0*/  LDC R2, c[0x0][0x604] ;  /* 0x00018100ff027b82 */ /* 0x006e640000000800 */
.L_x_7:
[----:B--23--:R-:W2:Y:S01]  /*0600*/  LDC R3, c[0x0][0x4d8] ;  /* 0x00013600ff037b82 */ /* 0x00cea20000000800 */
[----:B------:R-:W3:Y:S07]  /*0610*/  S2R R12, SR_CTAID.Y ;  /* 0x00000000000c7919 */ /* 0x000eee0000002600 */
[----:B------:R-:W4:Y:S08]  /*0620*/  LDC R17, c[0x0][0x4dc] ;  /* 0x00013700ff117b82 */ /* 0x000f300000000800 */
[----:B------:R-:W0:Y:S01]  /*0630*/  LDC R152, c[0x0][0x4e0] ;  /* 0x00013800ff987b82 */ /* 0x000e220000000800 */
[----:B--2---:R-:W-:-:S05]  /*0640*/  VIADD R3, R3, 0x3f ;  /* 0x0000003f03037836 */ /* 0x004fca0000000000 */
[----:B------:R-:W-:Y:S02]  /*0650*/  SHF.R.S32.HI R6, RZ, 0x1f, R3 ;  /* 0x0000001fff067819 */ /* 0x000fe40000011403 */
[----:B----4-:R-:W-:Y:S02]  /*0660*/  IABS R16, R17 ;  /* 0x0000001100107213 */ /* 0x010fe40000000000 */
[----:B------:R-:W-:Y:S02]  /*0670*/  LEA.HI R6, R6, R3, RZ, 0x6 ;  /* 0x0000000306067211 */ /* 0x000fe400078f30ff */
[----:B---3--:R-:W-:Y:S02]  /*0680*/  IABS R14, R12 ;  /* 0x0000000c000e7213 */ /* 0x008fe40000000000 */
[----:B------:R-:W-:-:S04]  /*0690*/  SHF.R.S32.HI R5, RZ, 0x6, R6 ;  /* 0x00000006ff057819 */ /* 0x000fc80000011406 */
[----:B------:R-:W-:-:S04]  /*06a0*/  IABS R13, R5 ;  /* 0x00000005000d7213 */ /* 0x000fc80000000000 */
[----:B------:R-:W2:Y:S08]  /*06b0*/  I2F.RP R3, R13 ;  /* 0x0000000d00037306 */ /* 0x000eb00000209400 */
[----:B--2---:R-:W2:Y:S02]  /*06c0*/  MUFU.RCP R3, R3 ;  /* 0x0000000300037308 */ /* 0x004ea40000001000 */
[----:B--2---:R-:W-:Y:S01]  /*06d0*/  VIADD R6, R3, 0xffffffe ;  /* 0x0ffffffe03067836 */ /* 0x004fe20000000000 */
[----:B------:R-:W-:-:S05]  /*06e0*/  IABS R3, R5 ;  /* 0x0000000500037213 */ /* 0x000fca0000000000 */
[----:B------:R2:W3:Y:S02]  /*06f0*/  F2I.FTZ.U32.TRUNC.NTZ R7, R6 ;  /* 0x0000000600077305 */ /* 0x0004e4000021f000 */
[----:B--2---:R-:W-:Y:S02]  /*0700*/  IMAD.MOV.U32 R6, RZ, RZ, RZ ;  /* 0x000000ffff067224 */ /* 0x004fe400078e00ff */
[----:B---3--:R-:W-:-:S04]  /*0710*/  IMAD.MOV R10, RZ, RZ, -R7 ;  /* 0x000000ffff0a7224 */ /* 0x008fc800078e0a07 */
[----:B------:R-:W-:Y:S02]  /*0720*/  IMAD R15, R10, R13, RZ ;  /* 0x0000000d0a0f7224 */ /* 0x000fe400078e02ff */
[----:B------:R-:W2:Y:S02]  /*0730*/  I2F.RP R10, R16 ;  /* 0x00000010000a7306 */ /* 0x000ea40000209400 */
[----:B------:R-:W-:-:S04]  /*0740*/  IMAD.HI.U32 R7, R7, R15, R6 ;  /* 0x0000000f07077227 */ /* 0x000fc800078e0006 */
[----:B------:R-:W-:Y:S02]  /*0750*/  IMAD.MOV.U32 R6, RZ, RZ, R14 ;  /* 0x000000ffff067224 */ /* 0x000fe400078e000e */
[----:B------:R-:W-:Y:S02]  /*0760*/  IMAD.MOV R14, RZ, RZ, -R3 ;  /* 0x000000ffff0e7224 */ /* 0x000fe400078e0a03 */
[----:B------:R-:W-:-:S04]  /*0770*/  IMAD.HI.U32 R3, R7, R6, RZ ;  /* 0x0000000607037227 */ /* 0x000fc800078e00ff */
[----:B------:R-:W-:Y:S01]  /*0780*/  IMAD R6, R3, R14, R6 ;  /* 0x0000000e03067224 */ /* 0x000fe200078e0206 */
[----:B--2---:R-:W2:Y:S04]  /*0790*/  MUFU.RCP R10, R10 ;  /* 0x0000000a000a7308 */ /* 0x004ea80000001000 */
[----:B------:R-:W-:-:S13]  /*07a0*/  ISETP.GT.U32.AND P1, PT, R13, R6, PT ;  /* 0x000000060d00720c */ /* 0x000fda0003f24070 */
[----:B------:R-:W-:Y:S02]  /*07b0*/  @!P1 IMAD.IADD R6, R6, 0x1, -R13 ;  /* 0x0000000106069824 */ /* 0x000fe400078e0a0d */
[----:B--2---:R-:W-:Y:S02]  /*07c0*/  VIADD R7, R10, 0xffffffe ;  /* 0x0ffffffe0a077836 */ /* 0x004fe40000000000 */
[----:B------:R-:W-:Y:S01]  /*07d0*/  @!P1 VIADD R3, R3, 0x1 ;  /* 0x0000000103039836 */ /* 0x000fe20000000000 */
[----:B------:R-:W-:Y:S02]  /*07e0*/  ISETP.GE.U32.AND P0, PT, R6, R13, PT ;  /* 0x0000000d0600720c */ /* 0x000fe40003f06070 */
[----:B------:R-:W-:Y:S01]  /*07f0*/  LOP3.LUT R6, R12, R5, RZ, 0x3c, !PT ;  /* 0x000000050c067212 */ /* 0x000fe200078e3cff */
[----:B------:R-:W2:Y:S01]  /*0800*/  F2I.FTZ.U32.TRUNC.NTZ R7, R7 ;  /* 0x0000000700077305 */ /* 0x000ea2000021f000 */
[----:B------:R-:W-:Y:S02]  /*0810*/  ISETP.NE.AND P1, PT, R5, RZ, PT ;  /* 0x000000ff0500720c */ /* 0x000fe40003f25270 */
[----:B------:R-:W-:Y:S01]  /*0820*/  ISETP.GE.AND P2, PT, R6, RZ, PT ;  /* 0x000000ff0600720c */ /* 0x000fe20003f46270 */
[----:B------:R-:W-:Y:S01]  /*0830*/  IMAD.MOV.U32 R6, RZ, RZ, RZ ;  /* 0x000000ffff067224 */ /* 0x000fe200078e00ff */
[----:B0-----:R-:W-:-:S05]  /*0840*/  IABS R13, R152 ;  /* 0x00000098000d7213 */ /* 0x001fca0000000000 */
[----:B------:R-:W-:-:S04]  /*0850*/  @P0 VIADD R3, R3, 0x1 ;  /* 0x0000000103030836 */ /* 0x000fc80000000000 */
[----:B------:R-:W-:Y:S02]  /*0860*/  IMAD.MOV.U32 R18, RZ, RZ, R3 ;  /* 0x000000ffff127224 */ /* 0x000fe400078e0003 */
[----:B--2---:R-:W-:Y:S02]  /*0870*/  IMAD.MOV R3, RZ, RZ, -R7 ;  /* 0x000000ffff037224 */ /* 0x004fe400078e0a07 */
[----:B------:R-:W-:Y:S01]  /*0880*/  @!P2 IMAD.MOV R18, RZ, RZ, -R18 ;  /* 0x000000ffff12a224 */ /* 0x000fe200078e0a12 */
[----:B------:R-:W-:Y:S01]  /*0890*/  @!P1 LOP3.LUT R18, RZ, R5, RZ, 0x33, !PT ;  /* 0x00000005ff129212 */ /* 0x000fe200078e33ff */
[----:B------:R-:W-:-:S03]  /*08a0*/  IMAD R3, R3, R16, RZ ;  /* 0x0000001003037224 */ /* 0x000fc600078e02ff */
[----:B------:R-:W-:Y:S01]  /*08b0*/  IABS R10, R18 ;  /* 0x00000012000a7213 */ /* 0x000fe20000000000 */
[----:B------:R-:W-:-:S04]  /*08c0*/  IMAD.HI.U32 R6, R7, R3, R6 ;  /* 0x0000000307067227 */ /* 0x000fc800078e0006 */
[----:B------:R-:W-:Y:S02]  /*08d0*/  IMAD.MOV.U32 R3, RZ, RZ, R10 ;  /* 0x000000ffff037224 */ /* 0x000fe400078e000a */
[----:B------:R-:W0:Y:S02]  /*08e0*/  I2F.RP R10, R13 ;  /* 0x0000000d000a7306 */ /* 0x000e240000209400 */
[----:B------:R-:W-:-:S04]  /*08f0*/  IMAD.HI.U32 R6, R6, R3, RZ ;  /* 0x0000000306067227 */ /* 0x000fc800078e00ff */
[----:B------:R-:W-:-:S04]  /*0900*/  IMAD.MOV R7, RZ, RZ, -R6 ;  /* 0x000000ffff077224 */ /* 0x000fc800078e0a06 */
[C---:B------:R-:W-:Y:S01]  /*0910*/  IMAD R3, R16.reuse, R7, R3 ;  /* 0x0000000710037224 */ /* 0x040fe200078e0203 */
[----:B0-----:R-:W0:Y:S04]  /*0920*/  MUFU.RCP R10, R10 ;  /* 0x0000000a000a7308 */ /* 0x001e280000001000 */
[----:B------:R-:W-:-:S13]  /*0930*/  ISETP.GT.U32.AND P1, PT, R16, R3, PT ;  /* 0x000000031000720c */ /* 0x000fda0003f24070 */
[----:B------:R-:W-:Y:S02]  /*0940*/  @!P1 IMAD.IADD R3, R3, 0x1, -R16 ;  /* 0x0000000103039824 */ /* 0x000fe400078e0a10 */
[----:B------:R-:W-:Y:S01]  /*0950*/  @!P1 VIADD R6, R6, 0x1 ;  /* 0x0000000106069836 */ /* 0x000fe20000000000 */
[----:B------:R-:W-:Y:S01]  /*0960*/  ISETP.NE.AND P1, PT, R17, RZ, PT ;  /* 0x000000ff1100720c */ /* 0x000fe20003f25270 */
[----:B0-----:R-:W-:Y:S01]  /*0970*/  VIADD R7, R10, 0xffffffe ;  /* 0x0ffffffe0a077836 */ /* 0x001fe20000000000 */
[----:B------:R-:W-:Y:S02]  /*0980*/  ISETP.GE.U32.AND P0, PT, R3, R16, PT ;  /* 0x000000100300720c */ /* 0x000fe40003f06070 */
[----:B------:R-:W-:Y:S01]  /*0990*/  LOP3.LUT R3, R18, R17, RZ, 0x3c, !PT ;  /* 0x0000001112037212 */ /* 0x000fe200078e3cff */
[----:B------:R-:W0:Y:S02]  /*09a0*/  LDC R16, c[0x0][0x294] ;  /* 0x0000a500ff107b82 */ /* 0x000e240000000800 */
[----:B------:R-:W2:Y:S01]  /*09b0*/  F2I.FTZ.U32.TRUNC.NTZ R7, R7 ;  /* 0x0000000700077305 */ /* 0x000ea2000021f000 */
[----:B------:R-:W-:-:S07]  /*09c0*/  ISETP.GE.AND P2, PT, R3, RZ, PT ;  /* 0x000000ff0300720c */ /* 0x000fce0003f46270 */
[----:B------:R-:W-:-:S04]  /*09d0*/  @P0 VIADD R6, R6, 0x1 ;  /* 0x0000000106060836 */ /* 0x000fc80000000000 */
[----:B------:R-:W-:Y:S02]  /*09e0*/  IMAD.MOV.U32 R15, RZ, RZ, R6 ;  /* 0x000000ffff0f7224 */ /* 0x000fe400078e0006 */
[----:B--2---:R-:W-:Y:S02]  /*09f0*/  IMAD.MOV R6, RZ, RZ, -R7 ;  /* 0x000000ffff067224 */ /* 0x004fe400078e0a07 */
[----:B------:R-:W-:Y:S01]  /*0a00*/  @!P2 IMAD.MOV R15, RZ, RZ, -R15 ;  /* 0x000000ffff0fa224 */ /* 0x000fe200078e0a0f */
[----:B------:R-:W-:Y:S01]  /*0a10*/  @!P1 LOP3.LUT R15, RZ, R17, RZ, 0x33, !PT ;  /* 0x00000011ff0f9212 */ /* 0x000fe200078e33ff */
[----:B------:R-:W-:Y:S02]  /*0a20*/  IMAD R3, R6, R13, RZ ;  /* 0x0000000d06037224 */ /* 0x000fe400078e02ff */
[----:B------:R-:W-:Y:S01]  /*0a30*/  IMAD.MOV.U32 R6, RZ, RZ, RZ ;  /* 0x000000ffff067224 */ /* 0x000fe200078e00ff */
[----:B------:R-:W-:Y:S01]  /*0a40*/  IABS R10, R15 ;  /* 0x0000000f000a7213 */ /* 0x000fe20000000000 */
[----:B------:R-:W-:-:S02]  /*0a50*/  IMAD.MOV R14, RZ, RZ, -R15 ;  /* 0x000000ffff0e7224 */ /* 0x000fc400078e0a0f */
[----:B------:R-:W-:-:S04]  /*0a60*/  IMAD.HI.U32 R6, R7, R3, R6 ;  /* 0x0000000307067227 */ /* 0x000fc800078e0006 */
[----:B------:R-:W-:Y:S02]  /*0a70*/  IMAD.MOV.U32 R7, RZ, RZ, R10 ;  /* 0x000000ffff077224 */ /* 0x000fe400078e000a */
[----:B------:R-:W-:Y:S02]  /*0a80*/  IMAD.MOV R10, RZ, RZ, -R18 ;  /* 0x000000ffff0a7224 */ /* 0x000fe400078e0a12 */
[----:B------:R-:W-:-:S04]  /*0a90*/  IMAD.HI.U32 R3, R6, R7, RZ ;  /* 0x0000000706037227 */ /* 0x000fc800078e00ff */
[----:B------:R-:W-:-:S04]  /*0aa0*/  IMAD.MOV R6, RZ, RZ, -R3 ;  /* 0x000000ffff067224 */ /* 0x000fc800078e0a03 */
[----:B------:R-:W-:-:S05]  /*0ab0*/  IMAD R6, R13, R6, R7 ;  /* 0x000000060d067224 */ /* 0x000fca00078e0207 */
[----:B------:R-:W-:-:S13]  /*0ac0*/  ISETP.GT.U32.AND P1, PT, R13, R6, PT ;  /* 0x000000060d00720c */ /* 0x000fda0003f24070 */
[----:B------:R-:W-:Y:S02]  /*0ad0*/  @!P1 IMAD.IADD R6, R6, 0x1, -R13 ;  /* 0x0000000106069824 */ /* 0x000fe400078e0a0d */
[----:B------:R-:W-:Y:S01]  /*0ae0*/  @!P1 VIADD R3, R3, 0x1 ;  /* 0x0000000103039836 */ /* 0x000fe20000000000 */
[----:B------:R-:W-:Y:S02]  /*0af0*/  ISETP.NE.AND P1, PT, R152, RZ, PT ;  /* 0x000000ff9800720c */ /* 0x000fe40003f25270 */
[----:B------:R-:W-:Y:S02]  /*0b00*/  ISETP.GE.U32.AND P0, PT, R6, R13, PT ;  /* 0x0000000d0600720c */ /* 0x000fe40003f06070 */
[----:B------:R-:W-:-:S04]  /*0b10*/  LOP3.LUT R6, R15, R152, RZ, 0x3c, !PT ;  /* 0x000000980f067212 */ /* 0x000fc800078e3cff */
[----:B------:R-:W-:Y:S01]  /*0b20*/  ISETP.GE.AND P2, PT, R6, RZ, PT ;  /* 0x000000ff0600720c */ /* 0x000fe20003f46270 */
[----:B0-----:R-:W-:-:S05]  /*0b30*/  VIADD R6, R16, 0x3f ;  /* 0x0000003f10067836 */ /* 0x001fca0000000000 */
[----:B------:R-:W-:Y:S01]  /*0b40*/  SHF.R.S32.HI R7, RZ, 0x1f, R6 ;  /* 0x0000001fff077819 */ /* 0x000fe20000011406 */
[----:B------:R-:W-:Y:S01]  /*0b50*/  @P0 VIADD R3, R3, 0x1 ;  /* 0x0000000103030836 */ /* 0x000fe20000000000 */
[----:B------:R-:W-:Y:S02]  /*0b60*/  ISETP.NE.AND P0, PT, R9, RZ, PT ;  /* 0x000000ff0900720c */ /* 0x000fe40003f05270 */
[----:B------:R-:W-:Y:S01]  /*0b70*/  LEA.HI R7, R7, R6, RZ, 0x6 ;  /* 0x0000000607077211 */ /* 0x000fe200078f30ff */
[----:B------:R-:W-:Y:S02]  /*0b80*/  IMAD R6, R5, R10, R12 ;  /* 0x0000000a05067224 */ /* 0x000fe400078e020c */
[----:B------:R-:W-:Y:S01]  /*0b90*/  @!P2 IMAD.MOV R3, RZ, RZ, -R3 ;  /* 0x000000ffff03a224 */ /* 0x000fe200078e0a03 */
[----:B------:R-:W-:Y:S01]  /*0ba0*/  @!P1 LOP3.LUT R3, RZ, R152, RZ, 0x33, !PT ;  /* 0x00000098ff039212 */ /* 0x000fe200078e33ff */
[----:B------:R-:W-:Y:S01]  /*0bb0*/  IMAD R5, R17, R14, R18 ;  /* 0x0000000e11057224 */ /* 0x000fe200078e0212 */
[----:B------:R-:W-:-:S03]  /*0bc0*/  SHF.R.S32.HI R7, RZ, 0x6, R7 ;  /* 0x00000006ff077819 */ /* 0x000fc60000011407 */
[----:B------:R-:W-:-:S04]  /*0bd0*/  IMAD.MOV R13, RZ, RZ, -R3 ;  /* 0x000000ffff0d7224 */ /* 0x000fc800078e0a03 */
[----:B------:R-:W-:Y:S01]  /*0be0*/  IMAD R152, R152, R13, R15 ;  /* 0x0000000d98987224 */ /* 0x000fe200078e020f */
[----:B------:R-:W-:Y:S06]  /*0bf0*/  @!P0 BRA `(.L_x_9) ;  /* 0x000000c000488947 */ /* 0x000fec0003800000 */
[----:B------:R-:W-:-:S13]  /*0c00*/  ISETP.NE.AND P0, PT, R9, 0x1, PT ;  /* 0x000000010900780c */ /* 0x000fda0003f05270 */
[----:B------:R-:W-:Y:S05]  /*0c10*/  @P0 EXIT ;  /* 0x000000000000094d */ /* 0x000fea0003800000 */
[----:B------:R-:W-:Y:S01]  /*0c20*/  ISETP.GE.AND P0, PT, R16, 0x1, PT ;  /* 0x000000011000780c */ /* 0x000fe20003f06270 */
[----:B------:R-:W-:Y:S01]  /*0c30*/  UMOV UR4, URZ ;  /* 0x0000003f00047c82 */ /* 0x000fe20008000000 */
[----:B------:R-:W-:Y:S02]  /*0c40*/  CS2R R54, SRZ ;  /* 0x0000000000367805 */ /* 0x000fe4000001ff00 */
[----:B------:R-:W-:Y:S02]  /*0c50*/  CS2R R120, SRZ ;  /* 0x0000000000787805 */ /* 0x000fe4000001ff00 */
[----:B------:R-:W-:Y:S02]  /*0c60*/  CS2R R122, SRZ ;  /* 0x00000000007a7805 */ /* 0x000fe4000001ff00 */
[----:B------:R-:W-:Y:S02]  /*0c70*/  CS2R R124, SRZ ;  /* 0x00000000007c7805 */ /* 0x000fe4000001ff00 */
[----:B------:R-:W-:-:S02]  /*0c80*/  CS2R R126, SRZ ;  /* 0x00000000007e7805 */ /* 0x000fc4000001ff00 */
[----:B------:R-:W-:Y:S02]  /*0c90*/  CS2R R128, SRZ ;  /* 0x0000000000807805 */ /* 0x000fe4000001ff00 */
        /* <DEDUP_REMOVED lines=57> */
[----:B------:R-:W-:Y:S01]  /*1030*/  CS2R R52, SRZ ;  /* 0x0000000000347805 */ /* 0x000fe2000001ff00 */
[----:B------:R-:W-:Y:S06]  /*1040*/  @!P0 BRA `(.L_x_10) ;  /* 0x0000000400608947 */ /* 0x000fec0003800000 */
[----:B------:R-:W-:-:S04]  /*1050*/  LOP3.LUT R8, R4, 0x1, RZ, 0xfc, !PT ;  /* 0x0000000104087812 */ /* 0x000fc800078efcff */
[----:B------:R-:W-:-:S13]  /*1060*/  ISETP.NE.AND P0, PT, R8, 0x3, PT ;  /* 0x000000030800780c */ /* 0x000fda0003f05270 */
[----:B------:R-:W-:Y:S05]  /*1070*/  @!P0 BRA `(.L_x_11) ;  /* 0x0000000000048947 */ /* 0x000fea0003800000 */
[----:B------:R-:W-:Y:S01]  /*1080*/  BPT.TRAP 0x1 ;  /* 0x000000040000795c */ /* 0x000fe20000300000 */
.L_x_11:
[----:B------:R-:W0:Y:S01]  /*1090*/  S2UR UR5, SR_CgaCtaId ;  /* 0x00000000000579c3 */ /* 0x000e220000008800 */
[----:B------:R-:W-:Y:S01]  /*10a0*/  SHF.L.U32 R8, RZ, 0x1f, RZ ;  /* 0x0000001fff087819 */ /* 0x000fe200000006ff */
[----:B------:R-:W-:Y:S02]  /*10b0*/  UMOV UR4, 0x400 ;  /* 0x0000040000047882 */ /* 0x000fe40000000000 */
[----:B0-----:R-:W-:-:S12]  /*10c0*/  ULEA UR4, UR5, UR4, 0x18 ;  /* 0x0000000405047291 */ /* 0x001fd8000f8ec03f */
.L_x_12:
[----:B0-----:R-:W-:-:S04]  /*10d0*/  IMAD.U32 R9, RZ, RZ, UR4 ;  /* 0x00000004ff097e24 */ /* 0x001fc8000f8e00ff */
[----:B------:R0:W2:Y:S03]  /*10e0*/  SYNCS.PHASECHK.TRANS64.TRYWAIT P0, [R9+URZ+0x32000], R8 ;  /* 0x03200008090075a7 */ /* 0x0000a6000800017f */
[----:B--2---:R-:W-:Y:S05]  /*10f0*/  @!P0 NANOSLEEP.SYNCS 0x989680 ;  /* 0x009896800000895d */ /* 0x004fea0003900000 */
[----:B------:R-:W2:Y:S02]  /*1100*/  @!P0 SYNCS.PHASECHK.TRANS64 P0, [R9+URZ+0x32000], R8 ;  /* 0x03200008090085a7 */ /* 0x000ea4000800007f */
[----:B--2---:R-:W-:Y:S05]  /*1110*/  @!P0 BRA `(.L_x_12) ;  /* 0xfffffffc00ec8947 */ /* 0x004fea000383ffff */
[----:B------:R-:W-:Y:S01]  /*1120*/  UIADD3 UR5, UR4, 0x28000, URZ ;  /* 0x0002800004057890 */ /* 0x000fe2000fffe03f */
[----:B------:R-:W-:Y:S01]  /*1130*/  WARPGROUP.ARRIVE ;  /* 0x00000000000079c5 */ /* 0x000fe20000000000 */
[----:B------:R-:W-:Y:S02]  /*1140*/  USHF.R.U32.HI UR4, URZ, 0x4, UR4 ;  /* 0x000000043f047899 */ /* 0x000fe40008011604 */
[----:B------:R-:W-:Y:S02]  /*1150*/  USHF.R.U32.HI UR5, URZ, 0x4, UR5 ;  /* 0x000000043f057899 */ /* 0x000fe40008011605 */
[----:B------:R-:W-:Y:S02]  /*1160*/  ULOP3.LUT UR4, UR4, 0x3fff, URZ, 0xc0, !UPT ;  /* 0x00003fff04047892 */ /* 0x000fe4000f8ec03f */
[----:B------:R-:W-:Y:S02]  /*1170*/  ULOP3.LUT UR6, UR5, 0x3fff, URZ, 0xc0, !UPT ;  /* 0x00003fff05067892 */ /* 0x000fe4000f8ec03f */
[----:B------:R-:W-:-:S02]  /*1180*/  UIADD3 UR5, UR4, 0x200, URZ ;  /* 0x0000020004057890 */ /* 0x000fc4000fffe03f */
[----:B------:R-:W-:Y:S02]  /*1190*/  UIADD3 UR7, UR4, 0x400, URZ ;  /* 0x0000040004077890 */ /* 0x000fe4000fffe03f */
[----:B------:R-:W-:Y:S01]  /*11a0*/  UMOV UR8, UR4 ;  /* 0x0000000400087c82 */ /* 0x000fe20008000000 */
[----:B------:R-:W-:Y:S01]  /*11b0*/  UMOV UR9, 0x40000040 ;  /* 0x4000004000097882 */ /* 0x000fe20000000000 */
[----:B------:R-:W-:Y:S01]  /*11c0*/  UMOV UR10, UR6 ;  /* 0x00000006000a7c82 */ /* 0x000fe20008000000 */
[----:B------:R-:W-:Y:S01]  /*11d0*/  UMOV UR11, 0x40000040 ;  /* 0x40000040000b7882 */ /* 0x000fe20000000000 */
[----:B------:R-:W-:Y:S01]  /*11e0*/  UIADD3 UR12, UR4, 0x600, URZ ;  /* 0x00000600040c7890 */ /* 0x000fe2000fffe03f */
[----:B------:R-:W-:Y:S01]  /*11f0*/  HGMMA.64x64x16.F32 R120, gdesc[UR8].tnspA.tnspB, RZ, !UPT ;  /* 0x60e00000087879f0 */ /* 0x000fe2000c7008ff */
        /* <DEDUP_REMOVED lines=12> */
[----:B------:R-:W-:-:S02]  /*12c0*/  UIADD3 UR8, UR4, 0x80, URZ ;  /* 0x0000008004087890 */ /* 0x000fc4000fffe03f */
[----:B------:R-:W-:Y:S01]  /*12d0*/  UIADD3 UR10, UR6, 0x80, URZ ;  /* 0x00000080060a7890 */ /* 0x000fe2000fffe03f */
[----:B------:R-:W-:Y:S01]  /*12e0*/  UMOV UR9, 0x40000040 ;  /* 0x4000004000097882 */ /* 0x000fe20000000000 */
[----:B------:R-:W-:-:S07]  /*12f0*/  UMOV UR11, 0x40000040 ;  /* 0x40000040000b7882 */ /* 0x000fce0000000000 */
[----:B------:R-:W-:Y:S01]  /*1300*/  HGMMA.64x64x16.F32 R120, gdesc[UR8].tnspA.tnspB, R120 ;  /* 0x60e00000087879f0 */ /* 0x000fe20008700878 */
[----:B------:R-:W-:Y:S01]  /*1310*/  UMOV UR8, UR5 ;  /* 0x0000000500087c82 */ /* 0x000fe20008000000 */
[----:B------:R-:W-:Y:S01]  /*1320*/  UMOV UR9, 0x40000040 ;  /* 0x4000004000097882 */ /* 0x000fe20000000000 */
[----:B------:R-:W-:Y:S01]  /*1330*/  UIADD3 UR5, UR4, 0x300, URZ ;  /* 0x0000030004057890 */ /* 0x000fe2000fffe03f */
        /* <DEDUP_REMOVED lines=19> */
[----:B------:R-:W-:Y:S02]  /*1470*/  UMOV UR9, 0x40000040 ;  /* 0x4000004000097882 */ /* 0x000fe40000000000 */
[----:B------:R-:W-:Y:S01]  /*1480*/  HGMMA.64x64x16.F32 R56, gdesc[UR8].tnspA.tnspB, R56 ;  /* 0x60e00000083879f0 */ /* 0x000fe20008700838 */
[----:B------:R-:W-:Y:S01]  /*1490*/  UMOV UR8, UR12 ;  /* 0x0000000c00087c82 */ /* 0x000fe20008000000 */
[----:B------:R-:W-:-:S02]  /*14a0*/  UMOV UR9, 0x40000040 ;  /* 0x4000004000097882 */ /* 0x000fc40000000000 */
[----:B------:R-:W-:Y:S01]  /*14b0*/  HGMMA.64x64x16.F32 R24, gdesc[UR8].tnspA.tnspB, R24 ;  /* 0x60e00000081879f0 */ /* 0x000fe20008700818 */
[----:B------:R-:W-:Y:S02]  /*14c0*/  UIADD3 UR8, UR4, 0x180, URZ ;  /* 0x0000018004087890 */ /* 0x000fe4000fffe03f */
[----:B------:R-:W-:Y:S02]  /*14d0*/  UIADD3 UR10, UR6, 0x180, URZ ;  /* 0x00000180060a7890 */ /* 0x000fe4000fffe03f */
[----:B------:R-:W-:Y:S01]  /*14e0*/  UIADD3 UR6, UR4, 0x580, URZ ;  /* 0x0000058004067890 */ /* 0x000fe2000fffe03f */
[----:B------:R-:W-:Y:S01]  /*14f0*/  UMOV UR9, 0x40000040 ;  /* 0x4000004000097882 */ /* 0x000fe20000000000 */
[----:B------:R-:W-:Y:S01]  /*1500*/  UMOV UR11, 0x40000040 ;  /* 0x40000040000b7882 */ /* 0x000fe20000000000 */
[----:B------:R-:W-:-:S04]  /*1510*/  UIADD3 UR4, UR4, 0x780, URZ ;  /* 0x0000078004047890 */ /* 0x000fc8000fffe03f */
[----:B------:R-:W-:Y:S01]  /*1520*/  HGMMA.64x64x16.F32 R120, gdesc[UR8].tnspA.tnspB, R120 ;  /* 0x60e00000087879f0 */ /* 0x000fe20008700878 */
[----:B------:R-:W-:Y:S01]  /*1530*/  UMOV UR8, UR5 ;  /* 0x0000000500087c82 */ /* 0x000fe20008000000 */
[----:B------:R-:W-:Y:S02]  /*1540*/  UMOV UR9, 0x40000040 ;  /* 0x4000004000097882 */ /* 0x000fe40000000000 */
[----:B------:R-:W-:Y:S01]  /*1550*/  HGMMA.64x64x16.F32 R88, gdesc[UR8].tnspA.tnspB, R88 ;  /* 0x60e00000085879f0 */ /* 0x000fe20008700858 */
[----:B------:R-:W-:Y:S01]  /*1560*/  UMOV UR8, UR6 ;  /* 0x0000000600087c82 */ /* 0x000fe20008000000 */
[----:B------:R-:W-:Y:S02]  /*1570*/  UMOV UR9, 0x40000040 ;  /* 0x4000004000097882 */ /* 0x000fe40000000000 */
[----:B------:R-:W-:Y:S01]  /*1580*/  HGMMA.64x64x16.F32 R56, gdesc[UR8].tnspA.tnspB, R56 ;  /* 0x60e00000083879f0 */ /* 0x000fe20008700838 */
[----:B------:R-:W-:Y:S01]  /*1590*/  UMOV UR8, UR4 ;  /* 0x0000000400087c82 */ /* 0x000fe20008000000 */
[----:B------:R-:W-:Y:S01]  /*15a0*/  UMOV UR9, 0x40000040 ;  /* 0x4000004000097882 */ /* 0x000fe20000000000 */
[----:B------:R-:W-:Y:S01]  /*15b0*/  UMOV UR4, 0x1 ;  /* 0x0000000100047882 */ /* 0x000fe20000000000 */
[----:B------:R-:W-:Y:S04]  /*15c0*/  HGMMA.64x64x16.F32 R24, gdesc[UR8].tnspA.tnspB, R24, gsb0 ;  /* 0x60e00000081879f0 */ /* 0x000fe80008000818 */
.L_x_10:
[----:B0-----:R-:W-:-:S05]  /*15d0*/  VIMNMX R8, R7, 0x1, PT ;  /* 0x0000000107087848 */ /* 0x001fca0003fe0100 */
[----:B------:R-:W-:-:S05]  /*15e0*/  IMAD.IADD R7, R7, 0x1, -R8 ;  /* 0x0000000107077824 */ /* 0x000fca00078e0a08 */
[----:B------:R-:W-:-:S13]  /*15f0*/  ISETP.GE.AND P0, PT, R7, 0x1, PT ;  /* 0x000000010700780c */ /* 0x000fda0003f06270 */
[----:B------:R-:W-:Y:S05]  /*1600*/  @!P0 BRA `(.L_x_13) ;  /* 0x0000000400d08947 */ /* 0x000fea0003800000 */
[----:B------:R-:W0:Y:S01]  /*1610*/  S2UR UR5, SR_CgaCtaId ;  /* 0x00000000000579c3 */ /* 0x000e220000008800 */
[----:B------:R-:W-:Y:S01]  /*1620*/  UMOV UR6, 0x400 ;  /* 0x0000040000067882 */ /* 0x000fe20000000000 */
[----:B------:R-:W-:Y:S01]  /*1630*/  LOP3.LUT R12, R4, 0x1, RZ, 0xfc, !PT ;  /* 0x00000001040c7812 */ /* 0x000fe200078efcff */
[----:B------:R-:W-:Y:S01]  /*1640*/  IMAD.MOV.U32 R11, RZ, RZ, RZ ;  /* 0x000000ffff0b7224 */ /* 0x000fe200078e00ff */
[----:B------:R-:W-:Y:S01]  /*1650*/  UISETP.NE.U32.AND UP0, UPT, UR4, URZ, UPT ;  /* 0x0000003f0400728c */ /* 0x000fe2000bf05070 */
[----:B------:R-:W-:Y:S01]  /*1660*/  IMAD.MOV.U32 R8, RZ, RZ, R7 ;  /* 0x000000ffff087224 */ /* 0x000fe200078e0007 */
[----:B0-----:R-:W-:-:S04]  /*1670*/  ULEA UR6, UR5, UR6, 0x18 ;  /* 0x0000000605067291 */ /* 0x001fc8000f8ec03f */
[----:B------:R-:W-:Y:S02]  /*1680*/  UIADD3 UR5, UR6, 0x28000, URZ ;  /* 0x0002800006057890 */ /* 0x000fe4000fffe03f */
[----:B------:R-:W-:Y:S02]  /*1690*/  USHF.R.U32.HI UR7, URZ, 0x4, UR6 ;  /* 0x000000043f077899 */ /* 0x000fe40008011606 */
[----:B------:R-:W-:Y:S02]  /*16a0*/  USHF.R.U32.HI UR5, URZ, 0x4, UR5 ;  /* 0x000000043f057899 */ /* 0x000fe40008011605 */
[----:B------:R-:W-:Y:S02]  /*16b0*/  ULOP3.LUT UR7, UR7, 0x3fff, URZ, 0xc0, !UPT ;  /* 0x00003fff07077892 */ /* 0x000fe4000f8ec03f */
[----:B------:R-:W-:-:S03]  /*16c0*/  ULOP3.LUT UR8, UR5, 0x3fff, URZ, 0xc0, !UPT ;  /* 0x00003fff05087892 */ /* 0x000fc6000f8ec03f */
[----:B------:R-:W-:-:S09]  /*16d0*/  UMOV UR5, URZ ;  /* 0x0000003f00057c82 */ /* 0x000fd20008000000 */
.L_x_18:
[----:B------:R-:W-:-:S13]  /*16e0*/  ISETP.NE.AND P1, PT, R12, 0x3, PT ;  /* 0x000000030c00780c */ /* 0x000fda0003f25270 */
[----:B0-----:R-:W-:Y:S05]  /*16f0*/  @!P1 BRA `(.L_x_14) ;  /* 0x0000000000049947 */ /* 0x001fea0003800000 */
[----:B------:R-:W-:Y:S01]  /*1700*/  BPT.TRAP 0x1 ;  /* 0x000000040000795c */ /* 0x000fe20000300000 */
.L_x_14:
[----:B------:R-:W-:Y:S01]  /*1710*/  SHF.L.U32 R9, R11, 0x1f, RZ ;  /* 0x0000001f0b097819 */ /* 0x000fe200000006ff */
[----:B------:R-:W-:-:S12]  /*1720*/  ULEA UR9, UR4, UR6, 0x3 ;  /* 0x0000000604097291 */ /* 0x000fd8000f8e183f */
.L_x_15:
[----:B0-----:R-:W-:-:S04]  /*1730*/  IMAD.U32 R10, RZ, RZ, UR9 ;  /* 0x00000009ff0a7e24 */ /* 0x001fc8000f8e00ff */
[----:B------:R0:W2:Y:S03]  /*1740*/  SYNCS.PHASECHK.TRANS64.TRYWAIT P0, [R10+URZ+0x32000], R9 ;  /* 0x032000090a0075a7 */ /* 0x0000a6000800017f */
[----:B--2---:R-:W-:Y:S05]  /*1750*/  @!P0 NANOSLEEP.SYNCS 0x989680 ;  /* 0x009896800000895d */ /* 0x004fea0003900000 */
[----:B------:R-:W2:Y:S02]  /*1760*/  @!P0 SYNCS.PHASECHK.TRANS64 P0, [R10+URZ+0x32000], R9 ;  /* 0x032000090a0085a7 */ /* 0x000ea4000800007f */
[----:B--2---:R-:W-:Y:S05]  /*1770*/  @!P0 BRA `(.L_x_15) ;  /* 0xfffffffc00ec8947 */ /* 0x004fea000383ffff */
[----:B------:R-:W-:Y:S01]  /*1780*/  ULEA UR10, UR4, UR7, 0xb ;  /* 0x00000007040a7291 */ /* 0x000fe2000f8e583f */
[----:B------:R-:W-:Y:S01]  /*1790*/  WARPGROUP.ARRIVE ;  /* 0x00000000000079c5 */ /* 0x000fe20000000000 */
[----:B------:R-:W-:Y:S02]  /*17a0*/  ULEA UR12, UR4, UR8, 0x9 ;  /* 0x00000008040c7291 */ /* 0x000fe4000f8e483f */
[----:B------:R-:W-:Y:S02]  /*17b0*/  UIADD3 UR9, UR10, 0x200, URZ ;  /* 0x000002000a097890 */ /* 0x000fe4000fffe03f */
[----:B------:R-:W-:Y:S02]  /*17c0*/  UIADD3 UR11, UR10, 0x400, URZ ;  /* 0x000004000a0b7890 */ /* 0x000fe4000fffe03f */
[----:B------:R-:W-:Y:S01]  /*17d0*/  UMOV UR16, UR10 ;  /* 0x0000000a00107c82 */ /* 0x000fe20008000000 */
[----:B------:R-:W-:Y:S01]  /*17e0*/  UMOV UR17, 0x40000040 ;  /* 0x4000004000117882 */ /* 0x000fe20000000000 */
[----:B------:R-:W-:Y:S01]  /*17f0*/  UMOV UR18, UR12 ;  /* 0x0000000c00127c82 */ /* 0x000fe20008000000 */
[----:B------:R-:W-:Y:S01]  /*1800*/  UMOV UR19, 0x40000040 ;  /* 0x4000004000137882 */ /* 0x000fe20000000000 */
[----:B------:R-:W-:Y:S01]  /*1810*/  UIADD3 UR13, UR10, 0x600, URZ ;  /* 0x000006000a0d7890 */ /* 0x000fe2000fffe03f */
[----:B------:R-:W-:Y:S01]  /*1820*/  HGMMA.64x64x16.F32 R120, gdesc[UR16].tnspA.tnspB, R120, UP0 ;  /* 0x60e00000107879f0 */ /* 0x000fe2000bf00878 */
        /* <DEDUP_REMOVED lines=43> */
[----:B------:R-:W-:-:S02]  /*1ae0*/  UMOV UR17, 0x40000040 ;  /* 0x4000004000117882 */ /* 0x000fc40000000000 */
[----:B------:R-:W-:Y:S01]  /*1af0*/  HGMMA.64x64x16.F32 R24, gdesc[UR16].tnspA.tnspB, R24 ;  /* 0x60e00000101879f0 */ /* 0x000fe20008700818 */
[----:B------:R-:W-:Y:S02]  /*1b00*/  UIADD3 UR16, UR10, 0x180, URZ ;  /* 0x000001800a107890 */ /* 0x000fe4000fffe03f */
[----:B------:R-:W-:Y:S01]  /*1b10*/  UIADD3 UR18, UR12, 0x180, URZ ;  /* 0x000001800c127890 */ /* 0x000fe2000fffe03f */
[----:B------:R-:W-:Y:S01]  /*1b20*/  UMOV UR17, 0x40000040 ;  /* 0x4000004000117882 */ /* 0x000fe20000000000 */
[----:B------:R-:W-:Y:S01]  /*1b30*/  UMOV UR19, 0x40000040 ;  /* 0x4000004000137882 */ /* 0x000fe20000000000 */
[----:B------:R-:W-:-:S06]  /*1b40*/  UIADD3 UR10, UR10, 0x780, URZ ;  /* 0x000007800a0a7890 */ /* 0x000fcc000fffe03f */
        /* <DEDUP_REMOVED lines=8> */
[----:B------:R-:W-:-:S02]  /*1bd0*/  UMOV UR17, 0x40000040 ;  /* 0x4000004000117882 */ /* 0x000fc40000000000 */
[----:B------:R-:W-:Y:S03]  /*1be0*/  HGMMA.64x64x16.F32 R24, gdesc[UR16].tnspA.tnspB, R24, gsb0 ;  /* 0x60e00000101879f0 */ /* 0x000fe60008000818 */
[----:B------:R-:W-:Y:S02]  /*1bf0*/  WARPGROUP.DEPBAR.LE gsb0, 0x1 ;  /* 0x00008000000079c5 */ /* 0x000fe40000010100 */
[----:B------:R-:W-:Y:S05]  /*1c00*/  @!P1 BRA `(.L_x_16) ;  /* 0x0000000000049947 */ /* 0x000fea0003800000 */
[----:B------:R-:W-:Y:S01]  /*1c10*/  BPT.TRAP 0x1 ;  /* 0x000000040000795c */ /* 0x000fe20000300000 */
.L_x_16:
[----:B------:R-:W-:Y:S01]  /*1c20*/  ULEA UR9, UR5, UR6, 0x3 ;  /* 0x0000000605097291 */ /* 0x000fe2000f8e183f */
[----:B------:R-:W-:-:S03]  /*1c30*/  ISETP.GT.U32.AND P0, PT, R4, 0x1, PT ;  /* 0x000000010400780c */ /* 0x000fc60003f04070 */
[----:B------:R-:W-:-:S04]  /*1c40*/  UIADD3 UR9, UR9, 0x32028, URZ ;  /* 0x0003202809097890 */ /* 0x000fc8000fffe03f */
[----:B------:R-:W-:-:S09]  /*1c50*/  UPRMT UR9, URZ, 0x654, UR9 ;  /* 0x000006543f097896 */ /* 0x000fd20008000009 */
[----:B------:R-:W-:Y:S01]  /*1c60*/  SYNCS.ARRIVE.TRANS64.RED.A1T0 RZ, [UR9], RZ ;  /* 0x000000ffffff79a7 */ /* 0x000fe20008100409 */
[----:B------:R-:W-:Y:S05]  /*1c70*/  @P0 BRA `(.L_x_17) ;  /* 0x0000000000040947 */ /* 0x000fea0003800000 */
[----:B------:R-:W-:Y:S01]  /*1c80*/  BPT.TRAP 0x1 ;  /* 0x000000040000795c */ /* 0x000fe20000300000 */
.L_x_17:
[----:B------:R-:W-:Y:S01]  /*1c90*/  UIADD3 UR4, UR4, 0x1, URZ ;  /* 0x0000000104047890 */ /* 0x000fe2000fffe03f */
[C---:B------:R-:W-:Y:S01]  /*1ca0*/  ISETP.GT.AND P0, PT, R8.reuse, 0x1, PT ;  /* 0x000000010800780c */ /* 0x040fe20003f04270 */
[----:B------:R-:W-:Y:S01]  /*1cb0*/  UIADD3 UR5, UR5, 0x1, URZ ;  /* 0x0000000105057890 */ /* 0x000fe2000fffe03f */
[----:B------:R-:W-:Y:S01]  /*1cc0*/  VIADD R8, R8, 0xffffffff ;  /* 0xffffffff08087836 */ /* 0x000fe20000000000 */
[----:B------:R-:W-:Y:S02]  /*1cd0*/  UISETP.NE.AND UP0, UPT, UR4, 0x5, UPT ;  /* 0x000000050400788c */ /* 0x000fe4000bf05270 */
[----:B------:R-:W-:Y:S02]  /*1ce0*/  UISETP.NE.AND UP1, UPT, UR5, 0x5, UPT ;  /* 0x000000050500788c */ /* 0x000fe4000bf25270 */
[----:B------:R-:W-:Y:S02]  /*1cf0*/  USEL UR9, URZ, 0x1, UP0 ;  /* 0x000000013f097887 */ /* 0x000fe40008000000 */
[----:B------:R-:W-:-:S02]  /*1d00*/  USEL UR4, UR4, URZ, UP0 ;  /* 0x0000003f04047287 */ /* 0x000fc40008000000 */
[----:B------:R-:W-:Y:S02]  /*1d10*/  USEL UR5, UR5, URZ, UP1 ;  /* 0x0000003f05057287 */ /* 0x000fe40008800000 */
[----:B------:R-:W-:Y:S01]  /*1d20*/  UPLOP3.LUT UP0, UPT, UPT, UPT, UPT, 0x80, 0x0 ;  /* 0x000000000000789c */ /* 0x000fe20003f0f070 */
[----:B------:R-:W-:Y:S01]  /*1d30*/  LOP3.LUT R11, R11, UR9, RZ, 0x3c, !PT ;  /* 0x000000090b0b7c12 */ /* 0x000fe2000f8e3cff */
[----:B------:R-:W-:Y:S09]  /*1d40*/  @P0 BRA `(.L_x_18) ;  /* 0xfffffff800640947 */ /* 0x000ff2000383ffff */
.L_x_13:
[----:B------:R-:W2:Y:S01]  /*1d50*/  LDC R8, c[0x0][0x294] ;  /* 0x0000a500ff087b82 */ /* 0x000ea20000000800 */
[----:B------:R-:W-:Y:S02]  /*1d60*/  WARPGROUP.DEPBAR.LE gsb0, 0x0 ;  /* 0x00008000000079c5 */ /* 0x000fe40000010000 */
[----:B--2---:R-:W-:-:S13]  /*1d70*/  ISETP.GE.AND P0, PT, R8, 0x1, PT ;  /* 0x000000010800780c */ /* 0x004fda0003f06270 */
[----:B------:R-:W-:Y:S05]  /*1d80*/  @!P0 BRA `(.L_x_19) ;  /* 0x0000000000448947 */ /* 0x000fea0003800000 */
[----:B------:R-:W-:-:S04]  /*1d90*/  LOP3.LUT R8, R4, 0x1, RZ, 0xfc, !PT ;  /* 0x0000000104087812 */ /* 0x000fc800078efcff */
[----:B------:R-:W-:-:S13]  /*1da0*/  ISETP.NE.AND P0, PT, R8, 0x3, PT ;  /* 0x000000030800780c */ /* 0x000fda0003f05270 */
[----:B------:R-:W-:Y:S05]  /*1db0*/  @!P0 BRA `(.L_x_20) ;  /* 0x0000000000048947 */ /* 0x000fea0003800000 */
[----:B------:R-:W-:Y:S01]  /*1dc0*/  BPT.TRAP 0x1 ;  /* 0x000000040000795c */ /* 0x000fe20000300000 */
.L_x_20:
[----:B0-----:R-:W0:Y:S01]  /*1dd0*/  S2R R10, SR_CgaCtaId ;  /* 0x00000000000a7919 */ /* 0x001e220000008800 */
[----:B------:R-:W-:Y:S01]  /*1de0*/  IMAD.WIDE.U32 R8, R7, -0x33333333, RZ ;  /* 0xcccccccd07087825 */ /* 0x000fe200078e00ff */
[----:B------:R-:W-:-:S04]  /*1df0*/  ISETP.GT.U32.AND P0, PT, R4, 0x1, PT ;  /* 0x000000010400780c */ /* 0x000fc80003f04070 */
[----:B------:R-:W-:Y:S02]  /*1e00*/  SHF.R.U32.HI R8, RZ, 0x2, R9 ;  /* 0x00000002ff087819 */ /* 0x000fe40000011609 */
[----:B------:R-:W-:-:S03]  /*1e10*/  MOV R9, 0x400 ;  /* 0x0000040000097802 */ /* 0x000fc60000000f00 */
[----:B------:R-:W-:Y:S01]  /*1e20*/  IMAD R7, R8, -0x5, R7 ;  /* 0xfffffffb08077824 */ /* 0x000fe200078e0207 */
[----:B0-----:R-:W-:-:S05]  /*1e30*/  LEA R10, R10, R9, 0x18 ;  /* 0x000000090a0a7211 */ /* 0x001fca00078ec0ff */
[----:B------:R-:W-:-:S04]  /*1e40*/  IMAD R7, R7, 0x8, R10 ;  /* 0x0000000807077824 */ /* 0x000fc800078e020a */
[----:B------:R-:W-:-:S05]  /*1e50*/  VIADD R7, R7, 0x32028 ;  /* 0x0003202807077836 */ /* 0x000fca0000000000 */
[----:B------:R-:W-:-:S04]  /*1e60*/  PRMT R7, RZ, 0x654, R7 ;  /* 0x00000654ff077816 */ /* 0x000fc80000000007 */
[----:B------:R2:W-:Y:S01]  /*1e70*/  SYNCS.ARRIVE.TRANS64.RED.A1T0 RZ, [R7+URZ], RZ ;  /* 0x000000ff07ff79a7 */ /* 0x0005e2000810043f */
[----:B------:R-:W-:Y:S05]  /*1e80*/  @P0 BRA `(.L_x_19) ;  /* 0x0000000000040947 */ /* 0x000fea0003800000 */
[----:B------:R-:W-:Y:S01]  /*1e90*/  BPT.TRAP 0x1 ;  /* 0x000000040000795c */ /* 0x000fe20000300000 */
.L_x_19:
[----:B--2---:R-:W2:Y:S01]  /*1ea0*/  S2R R7, SR_TID.X ;  /* 0x0000000000077919 */ /* 0x004ea20000002100 */
[----:B0-----:R-:W0:Y:S01]  /*1eb0*/  LDC.64 R10, c[0x0][0x280] ;  /* 0x0000a000ff0a7b82 */ /* 0x001e220000000a00 */
[----:B------:R-:W3:Y:S07]  /*1ec0*/  S2R R17, SR_CTAID.X ;  /* 0x0000000000117919 */ /* 0x000eee0000002500 */
[----:B------:R-:W4:Y:S01]  /*1ed0*/  LDC.64 R14, c[0x0][0x658] ;  /* 0x00019600ff0e7b82 */ /* 0x000f220000000a00 */
[----:B--2---:R-:W-:-:S04]  /*1ee0*/  SHF.R.S32.HI R4, RZ, 0x1f, R7 ;  /* 0x0000001fff047819 */ /* 0x004fc80000011407 */
[----:B------:R-:W-:-:S04]  /*1ef0*/  LEA.HI R4, R4, R7, RZ, 0x7 ;  /* 0x0000000704047211 */ /* 0x000fc800078f38ff */
[----:B------:R-:W-:-:S05]  /*1f00*/  LOP3.LUT R4, R4, 0xffffff80, RZ, 0xc0, !PT ;  /* 0xffffff8004047812 */ /* 0x000fca00078ec0ff */
[----:B------:R-:W-:-:S05]  /*1f10*/  IMAD.IADD R4, R7, 0x1, -R4 ;  /* 0x0000000107047824 */ /* 0x000fca00078e0a04 */
[----:B------:R-:W-:-:S04]  /*1f20*/  SHF.R.S32.HI R7, RZ, 0x1f, R4 ;  /* 0x0000001fff077819 */ /* 0x000fc80000011404 */
[CC--:B------:R-:W-:Y:S02]  /*1f30*/  LEA.HI R9, R7.reuse, R4.reuse, RZ, 0x2 ;  /* 0x0000000407097211 */ /* 0x0c0fe400078f10ff */
[----:B------:R-:W-:Y:S01]  /*1f40*/  LEA.HI R19, R7, R4, RZ, 0x5 ;  /* 0x0000000407137211 */ /* 0x000fe200078f28ff */
[----:B---3--:R-:W-:Y:S01]  /*1f50*/  IMAD.SHL.U32 R7, R17, 0x100, RZ ;  /* 0x0000010011077824 */ /* 0x008fe200078e00ff */
[--C-:B------:R-:W-:Y:S02]  /*1f60*/  SHF.R.S32.HI R8, RZ, 0x2, R9.reuse ;  /* 0x00000002ff087819 */ /* 0x100fe40000011409 */
[----:B------:R-:W-:Y:S02]  /*1f70*/  SHF.R.S32.HI R13, RZ, 0x1f, R9 ;  /* 0x0000001fff0d7819 */ /* 0x000fe40000011409 */
[----:B0-----:R-:W-:Y:S02]  /*1f80*/  ISETP.GE.AND P0, PT, R7, R10, PT ;  /* 0x0000000a0700720c */ /* 0x001fe40003f06270 */
[----:B------:R-:W-:-:S02]  /*1f90*/  LEA.HI R13, R13, R8, RZ, 0x3 ;  /* 0x000000080d0d7211 */ /* 0x000fc400078f18ff */
[----:B------:R-:W-:Y:S02]  /*1fa0*/  SHF.R.S32.HI R19, RZ, 0x5, R19 ;  /* 0x00000005ff137819 */ /* 0x000fe40000011413 */
[----:B------:R-:W-:-:S05]  /*1fb0*/  LOP3.LUT R13, R13, 0xfffffff8, RZ, 0xc0, !PT ;  /* 0xfffffff80d0d7812 */ /* 0x000fca00078ec0ff */
[----:B------:R-:W-:Y:S01]  /*1fc0*/  IMAD.IADD R8, R8, 0x1, -R13 ;  /* 0x0000000108087824 */ /* 0x000fe200078e0a0d */
[----:B------:R-:W-:-:S04]  /*1fd0*/  LOP3.LUT R13, R9, 0xfffffffc, RZ, 0xc0, !PT ;  /* 0xfffffffc090d7812 */ /* 0x000fc800078ec0ff */
[--C-:B------:R-:W-:Y:S01]  /*1fe0*/  SHF.R.S32.HI R9, RZ, 0x1f, R8.reuse ;  /* 0x0000001fff097819 */ /* 0x100fe20000011408 */
[----:B------:R-:W-:Y:S02]  /*1ff0*/  IMAD.IADD R16, R4, 0x1, -R13 ;  /* 0x0000000104107824 */ /* 0x000fe400078e0a0d */
[----:B------:R-:W-:-:S04]  /*2000*/  IMAD.WIDE R164, R19, 0x10, R8 ;  /* 0x0000001013a47825 */ /* 0x000fc800078e0208 */
[----:B------:R-:W-:Y:S02]  /*2010*/  IMAD.SHL.U32 R12, R16, 0x2, RZ ;  /* 0x00000002100c7824 */ /* 0x000fe400078e00ff */
[----:B------:R-:W-:-:S03]  /*2020*/  IMAD.WIDE R164, R17, 0x100, R164 ;  /* 0x0000010011a47825 */ /* 0x000fc600078e02a4 */
[----:B------:R-:W-:Y:S01]  /*2030*/  SHF.R.S32.HI R13, RZ, 0x1f, R12 ;  /* 0x0000001fff0d7819 */ /* 0x000fe2000001140c */
[----:B----4-:R-:W-:Y:S06]  /*2040*/  @P0 EXIT ;  /* 0x000000000000094d */ /* 0x010fec0003800000 */
[----:B------:R-:W-:Y:S01]  /*2050*/  ULDC UR4, c[0x0][0x288] ;  /* 0x0000a20000047ab9 */ /* 0x000fe20000000800 */
[----:B------:R-:W-:Y:S01]  /*2060*/  IMAD.SHL.U32 R4, R6, 0x40, RZ ;  /* 0x0000004006047824 */ /* 0x000fe200078e00ff */
[----:B------:R-:W-:Y:S01]  /*2070*/  ISETP.GE.AND P0, PT, R5, UR4, PT ;  /* 0x0000000405007c0c */ /* 0x000fe2000bf06270 */
[-C--:B------:R-:W-:Y:S01]  /*2080*/  IMAD.WIDE.U32 R20, R164, R14.reuse, R12 ;  /* 0x0000000ea4147225 */ /* 0x080fe200078e000c */
[----:B------:R-:W-:Y:S01]  /*2090*/  SHF.R.S32.HI R17, RZ, 0x1f, R5 ;  /* 0x0000001fff117819 */ /* 0x000fe20000011405 */
[----:B------:R-:W-:Y:S01]  /*20a0*/  ULDC.64 UR4, c[0x0][0x660] ;  /* 0x0001980000047ab9 */ /* 0x000fe20000000a00 */
[C---:B------:R-:W-:Y:S01]  /*20b0*/  ISETP.GE.OR P0, PT, R4.reuse, R11, P0 ;  /* 0x0000000b0400720c */ /* 0x040fe20000706670 */
[----:B------:R-:W-:Y:S01]  /*20c0*/  IMAD R18, R165, R14, RZ ;  /* 0x0000000ea5127224 */ /* 0x000fe200078e02ff */
[----:B------:R-:W-:Y:S02]  /*20d0*/  SHF.R.S32.HI R6, RZ, 0x1f, R4 ;  /* 0x0000001fff067819 */ /* 0x000fe40000011404 */
[----:B------:R-:W-:Y:S01]  /*20e0*/  IADD3 R20, P1, R4, R20, RZ ;  /* 0x0000001404147210 */ /* 0x000fe20007f3e0ff */
[----:B------:R-:W-:-:S02]  /*20f0*/  IMAD R23, R164, R15, R18 ;  /* 0x0000000fa4177224 */ /* 0x000fc400078e0212 */
[----:B------:R-:W-:-:S03]  /*2100*/  IMAD R18, R17, UR4, RZ ;  /* 0x0000000411127c24 */ /* 0x000fc6000f8e02ff */
[----:B------:R-:W-:-:S03]  /*2110*/  IADD3.X R21, R6, R21, R23, P1, !PT ;  /* 0x0000001506157210 */ /* 0x000fc60000ffe417 */
[----:B------:R-:W-:Y:S05]  /*2120*/  @P0 EXIT ;  /* 0x000000000000094d */ /* 0x000fea0003800000 */
[----:B------:R-:W-:Y:S01]  /*2130*/  ULDC UR6, c[0x0][0x28c] ;  /* 0x0000a30000067ab9 */ /* 0x000fe20000000800 */
[C---:B------:R-:W-:Y:S01]  /*2140*/  IMAD R23, R5.reuse, UR5, R18 ;  /* 0x0000000505177c24 */ /* 0x040fe2000f8e0212 */
[----:B------:R-:W-:Y:S01]  /*2150*/  ISETP.GE.AND P0, PT, R152, UR6, PT ;  /* 0x0000000698007c0c */ /* 0x000fe2000bf06270 */
[----:B------:R-:W-:Y:S01]  /*2160*/  ULDC UR6, c[0x0][0x290] ;  /* 0x0000a40000067ab9 */ /* 0x000fe20000000800 */
[----:B------:R-:W-:Y:S01]  /*2170*/  SHF.R.S32.HI R18, RZ, 0x1f, R3 ;  /* 0x0000001fff127819 */ /* 0x000fe20000011403 */
[----:B------:R-:W-:Y:S01]  /*2180*/  IMAD.WIDE.U32 R20, R5, UR4, R20 ;  /* 0x0000000405147c25 */ /* 0x000fe2000f8e0014 */
[----:B------:R-:W-:Y:S01]  /*2190*/  ISETP.GE.OR P0, PT, R3, UR6, P0 ;  /* 0x0000000603007c0c */ /* 0x000fe20008706670 */
[----:B------:R-:W-:Y:S02]  /*21a0*/  ULDC.64 UR4, c[0x0][0x670] ;  /* 0x00019c0000047ab9 */ /* 0x000fe40000000a00 */
[----:B------:R-:W-:Y:S02]  /*21b0*/  IMAD.IADD R21, R21, 0x1, R23 ;  /* 0x0000000115157824 */ /* 0x000fe400078e0217 */
[----:B------:R-:W-:-:S02]  /*21c0*/  IMAD R22, R18, UR4, RZ ;  /* 0x0000000412167c24 */ /* 0x000fc4000f8e02ff */
[----:B------:R-:W-:Y:S02]  /*21d0*/  IMAD R7, R19, -0x10, -R7 ;  /* 0xfffffff013077824 */ /* 0x000fe400078e0a07 */
[C---:B------:R-:W-:Y:S02]  /*21e0*/  IMAD R19, R3.reuse, UR5, R22 ;  /* 0x0000000503137c24 */ /* 0x040fe4000f8e0216 */
[----:B------:R-:W-:Y:S02]  /*21f0*/  IMAD.WIDE.U32 R20, R3, UR4, R20 ;  /* 0x0000000403147c25 */ /* 0x000fe4000f8e0014 */
[----:B------:R-:W-:Y:S05]  /*2200*/  @P0 EXIT ;  /* 0x000000000000094d */ /* 0x000fea0003800000 */
[----:B-1---5:R-:W-:Y:S01]  /*2210*/  FSETP.NEU.AND P1, PT, R2, RZ, PT ;  /* 0x000000ff0200720b */ /* 0x022fe20003f2d000 */
[----:B------:R-:W-:Y:S01]  /*2220*/  IMAD R11, R16, -0x2, R11 ;  /* 0xfffffffe100b7824 */ /* 0x000fe200078e020b */
[----:B------:R-:W-:Y:S01]  /*2230*/  SHF.R.S32.HI R153, RZ, 0x1f, R152 ;  /* 0x0000001fff997819 */ /* 0x000fe20000011498 */
[----:B------:R-:W-:Y:S01]  /*2240*/  ULDC.64 UR4, c[0x0][0x668] ;  /* 0x00019a0000047ab9 */ /* 0x000fe20000000a00 */
[----:B------:R-:W-:Y:S01]  /*2250*/  IADD3 R7, R7, R10, -R8 ;  /* 0x0000000a07077210 */ /* 0x000fe20007ffe808 */
[----:B------:R-:W-:Y:S01]  /*2260*/  IMAD.IADD R8, R11, 0x1, -R4 ;  /* 0x000000010b087824 */ /* 0x000fe200078e0a04 */
[----:B------:R-:W-:Y:S01]  /*2270*/  ULDC.64 UR6, c[0x0][0x640] ;  /* 0x0001900000067ab9 */ /* 0x000fe20000000a00 */
[----:B------:R-:W-:Y:S02]  /*2280*/  IMAD.IADD R21, R21, 0x1, R19 ;  /* 0x0000000115157824 */ /* 0x000fe400078e0213 */
[C---:B------:R-:W-:Y:S01]  /*2290*/  IMAD R9, R153.reuse, UR4, RZ ;  /* 0x0000000499097c24 */ /* 0x040fe2000f8e02ff */
[----:B------:R-:W-:Y:S01]  /*22a0*/  ISETP.GT.AND P4, PT, R8, RZ, PT ;  /* 0x000000ff0800720c */ /* 0x000fe20003f84270 */
[----:B------:R-:W-:-:S02]  /*22b0*/  IMAD R153, R153, UR6, RZ ;  /* 0x0000000699997c24 */ /* 0x000fc4000f8e02ff */
[C---:B------:R-:W-:Y:S01]  /*22c0*/  IMAD R155, R152.reuse, UR5, R9 ;  /* 0x00000005989b7c24 */ /* 0x040fe2000f8e0209 */
[----:B------:R-:W-:Y:S01]  /*22d0*/  ISETP.GT.AND P0, PT, R7, RZ, P4 ;  /* 0x000000ff0700720c */ /* 0x000fe20002704270 */
[----:B------:R-:W-:Y:S01]  /*22e0*/  IMAD.WIDE.U32 R10, R152, UR4, R20 ;  /* 0x00000004980a7c25 */ /* 0x000fe2000f8e0014 */
[----:B------:R-:W-:-:S03]  /*22f0*/  SHF.L.U64.HI R9, R14, 0x3, R15 ;  /* 0x000000030e097819 */ /* 0x000fc6000001020f */
[----:B------:R-:W-:Y:S02]  /*2300*/  IMAD R153, R152, UR7, R153 ;  /* 0x0000000798997c24 */ /* 0x000fe4000f8e0299 */
[----:B------:R-:W-:Y:S02]  /*2310*/  IMAD.SHL.U32 R156, R14, 0x8, RZ ;  /* 0x000000080e9c7824 */ /* 0x000fe400078e00ff */
[----:B------:R-:W-:Y:S01]  /*2320*/  IMAD.IADD R155, R11, 0x1, R155 ;  /* 0x000000010b9b7824 */ /* 0x000fe200078e029b */
[----:B------:R-:W-:Y:S06]  /*2330*/  @!P1 BRA `(.L_x_21) ;  /* 0x00000074007c9947 */ /* 0x000fec0003800000 */
[----:B------:R-:W-:Y:S01]  /*2340*/  IADD3 R16, P1, R4, R12, RZ ;  /* 0x0000000c04107210 */ /* 0x000fe20007f3e0ff */
[----:B------:R-:W-:Y:S01]  /*2350*/  ULDC.64 UR8, c[0x0][0x638] ;  /* 0x00018e0000087ab9 */ /* 0x000fe20000000a00 */
[----:B------:R-:W-:Y:S01]  /*2360*/  ULDC.64 UR10, c[0x0][0x648] ;  /* 0x00019200000a7ab9 */ /* 0x000fe20000000a00 */
[----:B------:R-:W-:Y:S01]  /*2370*/  IMAD R20, R17, UR8, RZ ;  /* 0x0000000811147c24 */ /* 0x000fe2000f8e02ff */
[----:B------:R-:W-:Y:S01]  /*2380*/  ULDC.64 UR4, c[0x0][0x630] ;  /* 0x00018c0000047ab9 */ /* 0x000fe20000000a00 */
[----:B------:R-:W-:Y:S01]  /*2390*/  IMAD.X R17, R6, 0x1, R13, P1 ;  /* 0x0000000106117824 */ /* 0x000fe200008e060d */
[----:B------:R-:W-:Y:S01]  /*23a0*/  ULDC.64 UR12, c[0x0][0x628] ;  /* 0x00018a00000c7ab9 */ /* 0x000fe20000000a00 */
[C---:B------:R-:W-:Y:S02]  /*23b0*/  IMAD R11, R5.reuse, UR9, R20 ;  /* 0x00000009050b7c24 */ /* 0x040fe4000f8e0214 */
[----:B------:R-:W-:-:S04]  /*23c0*/  IMAD.WIDE.U32 R16, R5, UR8, R16 ;  /* 0x0000000805107c25 */ /* 0x000fc8000f8e0010 */
[----:B------:R-:W-:Y:S02]  /*23d0*/  IMAD R18, R18, UR10, RZ ;  /* 0x0000000a12127c24 */ /* 0x000fe4000f8e02ff */
[----:B------:R-:W-:Y:S02]  /*23e0*/  IMAD.IADD R17, R17, 0x1, R11 ;  /* 0x0000000111117824 */ /* 0x000fe400078e020b */
[C---:B------:R-:W-:Y:S02]  /*23f0*/  IMAD R157, R3.reuse, UR11, R18 ;  /* 0x0000000b039d7c24 */ /* 0x040fe4000f8e0212 */
[----:B------:R-:W-:-:S04]  /*2400*/  IMAD.WIDE.U32 R16, R3, UR10, R16 ;  /* 0x0000000a03107c25 */ /* 0x000fc8000f8e0010 */
[----:B------:R-:W-:Y:S02]  /*2410*/  IMAD.IADD R17, R17, 0x1, R157 ;  /* 0x0000000111117824 */ /* 0x000fe400078e029d */
[----:B------:R-:W-:Y:S02]  /*2420*/  IMAD R21, R165, UR4, RZ ;  /* 0x00000004a5157c24 */ /* 0x000fe4000f8e02ff */
[----:B------:R-:W-:-:S04]  /*2430*/  IMAD.WIDE.U32 R16, R152, UR6, R16 ;  /* 0x0000000698107c25 */ /* 0x000fc8000f8e0010 */
[----:B------:R-:W-:Y:S02]  /*2440*/  IMAD.IADD R19, R153, 0x1, R17 ;  /* 0x0000000199137824 */ /* 0x000fe400078e0211 */
[----:B------:R-:W-:Y:S02]  /*2450*/  IMAD.MOV.U32 R18, RZ, RZ, R16 ;  /* 0x000000ffff127224 */ /* 0x000fe400078e0010 */
[C---:B------:R-:W-:Y:S02]  /*2460*/  IMAD R158, R164.reuse, UR5, R21 ;  /* 0x00000005a49e7c24 */ /* 0x040fe4000f8e0215 */
[----:B------:R-:W-:-:S04]  /*2470*/  IMAD.WIDE.U32 R22, R164, UR4, R18 ;  /* 0x00000004a4167c25 */ /* 0x000fc8000f8e0012 */
[----:B------:R-:W-:Y:S01]  /*2480*/  IMAD.IADD R21, R23, 0x1, R158 ;  /* 0x0000000117157824 */ /* 0x000fe200078e029e */
[----:B------:R-:W-:-:S04]  /*2490*/  LEA R20, P1, R22, UR12, 0x1 ;  /* 0x0000000c16147c11 */ /* 0x000fc8000f8208ff */
[----:B------:R-:W-:-:S05]  /*24a0*/  LEA.HI.X R21, R22, UR13, R21, 0x1, P1 ;  /* 0x0000000d16157c11 */ /* 0x000fca00088f0c15 */
[----:B------:R-:W2:Y:S01]  /*24b0*/  @P0 LDG.E.LTC128B.U16 R159, desc[UR14][R20.64] ;  /* 0x0000000e149f0981 */ /* 0x000ea2000c1e1520 */
[----:B------:R-:W-:Y:S01]  /*24c0*/  IMAD.WIDE.U32 R22, R152, UR6, RZ ;  /* 0x0000000698167c25 */ /* 0x000fe2000f8e00ff */
[----:B------:R-:W-:Y:S01]  /*24d0*/  ULDC.64 UR6, c[0x0][0x650] ;  /* 0x0001940000067ab9 */ /* 0x000fe20000000a00 */
[----:B------:R-:W-:Y:S01]  /*24e0*/  ISETP.GT.AND P6, PT, R8, 0x1, PT ;  /* 0x000000010800780c */ /* 0x000fe20003fc4270 */
[----:B------:R-:W-:Y:S01]  /*24f0*/  BSSY B0, `(.L_x_22) ;  /* 0x0000019000007945 */ /* 0x000fe20003800000 */
[----:B------:R-:W-:Y:S01]  /*2500*/  IMAD.IADD R153, R23, 0x1, R153 ;  /* 0x0000000117997824 */ /* 0x000fe200078e0299 */
[----:B------:R-:W-:Y:S01]  /*2510*/  LEA R154, P1, R10, UR6, 0x1 ;  /* 0x000000060a9a7c11 */ /* 0x000fe2000f8208ff */
[----:B------:R-:W-:-:S03]  /*2520*/  IMAD.MOV.U32 R152, RZ, RZ, R22 ;  /* 0x000000ffff987224 */ /* 0x000fc600078e0016 */
[----:B------:R-:W-:Y:S01]  /*2530*/  LEA.HI.X R155, R10, UR7, R155, 0x1, P1 ;  /* 0x000000070a9b7c11 */ /* 0x000fe200088f0c9b */
[----:B------:R-:W-:Y:S01]  /*2540*/  IMAD.WIDE.U32 R160, R164, UR4, R152 ;  /* 0x00000004a4a07c25 */ /* 0x000fe2000f8e0098 */
[----:B------:R-:W-:-:S03]  /*2550*/  ISETP.GT.AND P1, PT, R7, RZ, P6 ;  /* 0x000000ff0700720c */ /* 0x000fc60003724270 */
[----:B------:R-:W-:Y:S02]  /*2560*/  IMAD.IADD R161, R158, 0x1, R161 ;  /* 0x000000019ea17824 */ /* 0x000fe400078e02a1 */
[----:B------:R-:W-:-:S04]  /*2570*/  IMAD.WIDE.U32 R160, R3, UR10, R160 ;  /* 0x0000000a03a07c25 */ /* 0x000fc8000f8e00a0 */
[----:B------:R-:W-:Y:S02]  /*2580*/  IMAD.IADD R161, R157, 0x1, R161 ;  /* 0x000000019da17824 */ /* 0x000fe400078e02a1 */
[----:B------:R-:W-:-:S04]  /*2590*/  IMAD.WIDE.U32 R160, R5, UR8, R160 ;  /* 0x0000000805a07c25 */ /* 0x000fc8000f8e00a0 */
[----:B------:R-:W-:Y:S01]  /*25a0*/  IMAD.IADD R161, R11, 0x1, R161 ;  /* 0x000000010ba17824 */ /* 0x000fe200078e02a1 */
[----:B------:R-:W-:-:S04]  /*25b0*/  IADD3 R160, P2, P3, R4, R160, R12 ;  /* 0x000000a004a07210 */ /* 0x000fc80007b5e00c */
[----:B------:R-:W-:Y:S02]  /*25c0*/  IADD3.X R161, R6, R161, R13, P2, P3 ;  /* 0x000000a106a17210 */ /* 0x000fe400017e640d */
[----:B------:R-:W-:-:S04]  /*25d0*/  LEA R166, P2, R160, UR12, 0x1 ;  /* 0x0000000ca0a67c11 */ /* 0x000fc8000f8408ff */
[----:B------:R-:W-:Y:S01]  /*25e0*/  LEA.HI.X R167, R160, UR13, R161, 0x1, P2 ;  /* 0x0000000da0a77c11 */ /* 0x000fe200090f0ca1 */
[----:B--2---:R-:W-:-:S05]  /*25f0*/  HADD2.F32 R163, -RZ, R159.H0_H0 ;  /* 0x2000009fffa37230 */ /* 0x004fca0000004100 */
[----:B------:R-:W-:-:S04]  /*2600*/  FMUL R163, R163, R2 ;  /* 0x00000002a3a37220 */ /* 0x000fc80000400000 */
[C---:B------:R-:W-:Y:S01]  /*2610*/  FFMA R162, R120.reuse, R0, R163 ;  /* 0x0000000078a27223 */ /* 0x040fe200000000a3 */
[----:B------:R-:W-:-:S04]  /*2620*/  LOP3.LUT R120, R120, 0xfffffffd, RZ, 0xc0, !PT ;  /* 0xfffffffd78787812 */ /* 0x000fc800078ec0ff */
[----:B------:R-:W-:Y:S02]  /*2630*/  F2FP.F16.F32.PACK_AB R162, RZ, R162 ;  /* 0x000000a2ffa2723e */ /* 0x000fe400000000ff */
[----:B------:R-:W-:-:S03]  /*2640*/  @P6 LOP3.LUT R120, R120, 0x2, RZ, 0xfc, !PT ;  /* 0x0000000278786812 */ /* 0x000fc600078efcff */
[----:B------:R0:W-:Y:S01]  /*2650*/  @P0 STG.E.U16 desc[UR14][R154.64], R162 ;  /* 0x000000a29a000986 */ /* 0x0001e2000c10150e */
[----:B------:R-:W-:Y:S05]  /*2660*/  @!P1 BRA `(.L_x_23) ;  /* 0x0000000000049947 */ /* 0x000fea0003800000 */
[----:B------:R1:W5:Y:S02]  /*2670*/  LDG.E.LTC128B.U16 R159, desc[UR14][R166.64+0x2] ;  /* 0x0000020ea69f7981 */ /* 0x000364000c1e1520 */
.L_x_23:
[----:B------:R-:W-:Y:S05]  /*2680*/  BSYNC B0 ;  /* 0x0000000000007941 */ /* 0x000fea0003800000 */
.L_x_22:
[----:B------:R-:W-:Y:S01]  /*2690*/  USHF.L.U32 UR6, UR4, 0x3, URZ ;  /* 0x0000000304067899 */ /* 0x000fe2000800063f */
[----:B-----5:R-:W-:Y:S01]  /*26a0*/  HADD2.F32 R17, -RZ, R159.H0_H0 ;  /* 0x2000009fff117230 */ /* 0x020fe20000004100 */
[----:B------:R-:W-:Y:S01]  /*26b0*/  USHF.L.U64.HI UR7, UR4, 0x3, UR5 ;  /* 0x0000000304077899 */ /* 0x000fe20008010205 */
[----:B------:R-:W-:-:S03]  /*26c0*/  ISETP.GT.AND P0, PT, R7, 0x8, P4 ;  /* 0x000000080700780c */ /* 0x000fc60002704270 */
[----:B------:R-:W-:Y:S02]  /*26d0*/  IMAD.U32 R160, RZ, RZ, UR6 ;  /* 0x00000006ffa07e24 */ /* 0x000fe4000f8e00ff */
[----:B------:R-:W-:Y:S01]  /*26e0*/  FMUL R10, R17, R2 ;  /* 0x00000002110a7220 */ /* 0x000fe20000400000 */
[----:B------:R-:W-:-:S03]  /*26f0*/  IMAD.U32 R161, RZ, RZ, UR7 ;  /* 0x00000007ffa17e24 */ /* 0x000fc6000f8e00ff */
[----:B------:R-:W-:Y:S01]  /*2700*/  FFMA R10, R121, R0, R10 ;  /* 0x00000000790a7223 */ /* 0x000fe2000000000a */
[----:B------:R-:W-:-:S04]  /*2710*/  IMAD.WIDE.U32 R160, R164, UR4, R160 ;  /* 0x00000004a4a07c25 */ /* 0x000fc8000f8e00a0 */
[----:B------:R-:W-:Y:S01]  /*2720*/  IMAD.IADD R23, R158, 0x1, R161 ;  /* 0x000000019e177824 */ /* 0x000fe200078e02a1 */
[----:B------:R-:W-:Y:S02]  /*2730*/  IADD3 R17, P2, R16, R160, RZ ;  /* 0x000000a010117210 */ /* 0x000fe40007f5e0ff */
[----:B------:R-:W-:-:S03]  /*2740*/  F2FP.F16.F32.PACK_AB R10, RZ, R10 ;  /* 0x0000000aff0a723e */ /* 0x000fc600000000ff */
[----:B------:R-:W-:Y:S01]  /*2750*/  IMAD.X R18, R23, 0x1, R19, P2 ;  /* 0x0000000117127824 */ /* 0x000fe200010e0613 */
[----:B------:R-:W-:Y:S01]  /*2760*/  LEA R16, P2, R17, UR12, 0x1 ;  /* 0x0000000c11107c11 */ /* 0x000fe2000f8408ff */
[----:B------:R-:W-:-:S03]  /*2770*/  @P1 IMAD.MOV.U32 R19, RZ, RZ, R155 ;  /* 0x000000ffff131224 */ /* 0x000fc600078e009b */
[----:B------:R-:W-:Y:S01]  /*2780*/  LEA.HI.X R17, R17, UR13, R18, 0x1, P2 ;  /* 0x0000000d11117c11 */ /* 0x000fe200090f0c12 */
[----:B------:R-:W-:-:S05]  /*2790*/  @P1 IMAD.MOV.U32 R18, RZ, RZ, R154 ;  /* 0x000000ffff121224 */ /* 0x000fca00078e009a */
[----:B------:R2:W-:Y:S04]  /*27a0*/  @P1 STG.E.U16 desc[UR14][R18.64+0x2], R10 ;  /* 0x0000020a12001986 */ /* 0x0005e8000c10150e */
[----:B------:R-:W3:Y:S01]  /*27b0*/  @P0 LDG.E.LTC128B.U16 R159, desc[UR14][R16.64] ;  /* 0x0000000e109f0981 */ /* 0x000ee2000c1e1520 */
[----:B------:R-:W-:Y:S01]  /*27c0*/  IADD3 R22, P1, R22, R160, RZ ;  /* 0x000000a016167210 */ /* 0x000fe20007f3e0ff */
[----:B------:R-:W-:Y:S01]  /*27d0*/  BSSY B0, `(.L_x_24) ;  /* 0x0000015000007945 */ /* 0x000fe20003800000 */
[----:B------:R-:W-:-:S03]  /*27e0*/  SHF.L.U64.HI R9, R156, 0x1, R9 ;  /* 0x000000019c097819 */ /* 0x000fc60000010209 */
[----:B------:R-:W-:Y:S02]  /*27f0*/  IMAD.X R23, R23, 0x1, R153, P1 ;  /* 0x0000000117177824 */ /* 0x000fe400008e0699 */
[----:B------:R-:W-:-:S04]  /*2800*/  IMAD.WIDE.U32 R22, R3, UR10, R22 ;  /* 0x0000000a03167c25 */ /* 0x000fc8000f8e0016 */
[----:B------:R-:W-:Y:S02]  /*2810*/  IMAD.IADD R23, R157, 0x1, R23 ;  /* 0x000000019d177824 */ /* 0x000fe400078e0217 */
[----:B------:R-:W-:-:S04]  /*2820*/  IMAD.WIDE.U32 R22, R5, UR8, R22 ;  /* 0x0000000805167c25 */ /* 0x000fc8000f8e0016 */
[----:B------:R-:W-:Y:S01]  /*2830*/  IMAD.IADD R11, R11, 0x1, R23 ;  /* 0x000000010b0b7824 */ /* 0x000fe200078e0217 */
[----:B------:R-:W-:-:S04]  /*2840*/  IADD3 R4, P1, P2, R4, R22, R12 ;  /* 0x0000001604047210 */ /* 0x000fc80007a3e00c */
[----:B------:R-:W-:Y:S02]  /*2850*/  IADD3.X R13, R6, R11, R13, P1, P2 ;  /* 0x0000000b060d7210 */ /* 0x000fe40000fe440d */
[----:B------:R-:W-:Y:S02]  /*2860*/  LEA R156, P2, R156, R154, 0x1 ;  /* 0x0000009a9c9c7211 */ /* 0x000fe400078408ff */
[----:B------:R-:W-:Y:S02]  /*2870*/  ISETP.GT.AND P1, PT, R7, 0x8, P6 ;  /* 0x000000080700780c */ /* 0x000fe40003724270 */
[----:B--2---:R-:W-:Y:S01]  /*2880*/  LEA R10, P3, R4, UR12, 0x1 ;  /* 0x0000000c040a7c11 */ /* 0x004fe2000f8608ff */
[----:B------:R-:W-:-:S03]  /*2890*/  IMAD.X R157, R9, 0x1, R155, P2 ;  /* 0x00000001099d7824 */ /* 0x000fc600010e069b */
[----:B------:R-:W-:Y:S01]  /*28a0*/  LEA.HI.X R11, R4, UR13, R13, 0x1, P3 ;  /* 0x0000000d040b7c11 */ /* 0x000fe200098f0c0d */
[----:B---3--:R-:W-:-:S05]  /*28b0*/  HADD2.F32 R3, -RZ, R159.H0_H0 ;  /* 0x2000009fff037230 */ /* 0x008fca0000004100 */
[----:B------:R-:W-:-:S04]  /*28c0*/  FMUL R3, R3, R2 ;  /* 0x0000000203037220 */ /* 0x000fc80000400000 */
[----:B------:R-:W-:-:S05]  /*28d0*/  FFMA R3, R122, R0, R3 ;  /* 0x000000007a037223 */ /* 0x000fca0000000003 */
[----:B------:R-:W-:-:S05]  /*28e0*/  F2FP.F16.F32.PACK_AB R3, RZ, R3 ;  /* 0x00000003ff03723e */ /* 0x000fca00000000ff */
[----:B------:R2:W-:Y:S01]  /*28f0*/  @P0 STG.E.U16 desc[UR14][R156.64], R3 ;  /* 0x000000039c000986 */ /* 0x0005e2000c10150e */
[----:B------:R-:W-:Y:S05]  /*2900*/  @!P1 BRA `(.L_x_25) ;  /* 0x0000000000049947 */ /* 0x000fea0003800000 */
[----:B------:R3:W5:Y:S02]  /*2910*/  LDG.E.LTC128B.U16 R159, desc[UR14][R10.64+0x2] ;  /* 0x0000020e0a9f7981 */ /* 0x000764000c1e1520 */
.L_x_25:
[----:B------:R-:W-:Y:S05]  /*2920*/  BSYNC B0 ;  /* 0x0000000000007941 */ /* 0x000fea0003800000 */
.L_x_24:
[----:B--2--5:R-:W-:Y:S01]  /*2930*/  HADD2.F32 R3, -RZ, R159.H0_H0 ;  /* 0x2000009fff037230 */ /* 0x024fe20000004100 */
[----:B------:R-:W-:Y:S01]  /*2940*/  ISETP.GT.AND P3, PT, R8, 0x8, PT ;  /* 0x000000080800780c */ /* 0x000fe20003f64270 */
[----:B------:R-:W-:Y:S01]  /*2950*/  @P1 IMAD.MOV.U32 R5, RZ, RZ, R157 ;  /* 0x000000ffff051224 */ /* 0x000fe200078e009d */
[----:B------:R-:W-:Y:S01]  /*2960*/  LOP3.LUT R120, R120, 0xfffffffb, RZ, 0xc0, !PT ;  /* 0xfffffffb78787812 */ /* 0x000fe200078ec0ff */
[----:B------:R-:W-:Y:S01]  /*2970*/  BSSY B0, `(.L_x_26) ;  /* 0x000000b000007945 */ /* 0x000fe20003800000 */
[----:B------:R-:W-:Y:S01]  /*2980*/  FMUL R4, R3, R2 ;  /* 0x0000000203047220 */ /* 0x000fe20000400000 */
[----:B------:R-:W-:-:S03]  /*2990*/  ISETP.GT.AND P0, PT, R7, RZ, P3 ;  /* 0x000000ff0700720c */ /* 0x000fc60001f04270 */
[----:B------:R-:W-:-:S05]  /*29a0*/  FFMA R4, R123, R0, R4 ;  /* 0x000000007b047223 */ /* 0x000fca0000000004 */
[----:B------:R-:W-:Y:S02]  /*29b0*/  F2FP.F16.F32.PACK_AB R4, RZ, R4 ;  /* 0x00000004ff04723e */ /* 0x000fe400000000ff */
[----:B------:R-:W-:Y:S02]  /*29c0*/  @P3 LOP3.LUT R120, R120, 0x4, RZ, 0xfc, !PT ;  /* 0x0000000478783812 */ /* 0x000fe400078efcff */
[----:B------:R-:W-:Y:S01]  /*29d0*/  PRMT R3, R4, 0x7610, R3 ;  /* 0x0000761004037816 */ /* 0x000fe20000000003 */
[----:B------:R-:W-:-:S05]  /*29e0*/  @P1 IMAD.MOV.U32 R4, RZ, RZ, R156 ;  /* 0x000000ffff041224 */ /* 0x000fca00078e009c */
[----:B------:R2:W-:Y:S01]  /*29f0*/  @P1 STG.E.U16 desc[UR14][R4.64+0x2], R3 ;  /* 0x0000020304001986 */ /* 0x0005e2000c10150e */
[----:B------:R-:W-:Y:S05]  /*2a00*/  @!P0 BRA `(.L_x_27) ;  /* 0x0000000000048947 */ /* 0x000fea0003800000 */
[----:B------:R4:W5:Y:S02]  /*2a10*/  LDG.E.LTC128B.U16 R159, desc[UR14][R166.64+0x10] ;  /* 0x0000100ea69f7981 */ /* 0x000964000c1e1520 */
.L_x_27:
[----:B------:R-:W-:Y:S05]  /*2a20*/  BSYNC B0 ;  /* 0x0000000000007941 */ /* 0x000fea0003800000 */
.L_x_26:
[----:B--2--5:R-:W-:Y:S01]  /*2a30*/  HADD2.F32 R3, -RZ, R159.H0_H0 ;  /* 0x2000009fff037230 */ /* 0x024fe20000004100 */
[----:B------:R-:W-:Y:S01]  /*2a40*/  ISETP.GT.AND P2, PT, R8, 0x9, PT ;  /* 0x000000090800780c */ /* 0x000fe20003f44270 */
[----:B------:R-:W-:Y:S01]  /*2a50*/  @P0 IMAD.MOV.U32 R4, RZ, RZ, R154 ;  /* 0x000000ffff040224 */ /* 0x000fe200078e009a */
[----:B------:R-:W-:Y:S01]  /*2a60*/  LOP3.LUT R120, R120, 0xfffffff7, RZ, 0xc0, !PT ;  /* 0xfffffff778787812 */ /* 0x000fe200078ec0ff */
[----:B------:R-:W-:Y:S02]  /*2a70*/  @P0 IMAD.MOV.U32 R5, RZ, RZ, R155 ;  /* 0x000000ffff050224 */ /* 0x000fe400078e009b */
[----:B------:R-:W-:Y:S01]  /*2a80*/  FMUL R3, R3, R2 ;  /* 0x0000000203037220 */ /* 0x000fe20000400000 */
[----:B------:R-:W-:Y:S01]  /*2a90*/  ISETP.GT.AND P1, PT, R7, RZ, P2 ;  /* 0x000000ff0700720c */ /* 0x000fe20001724270 */
[----:B------:R-:W-:Y:S02]  /*2aa0*/  BSSY B0, `(.L_x_28) ;  /* 0x0000007000007945 */ /* 0x000fe40003800000 */
[----:B------:R-:W-:-:S05]  /*2ab0*/  FFMA R3, R124, R0, R3 ;  /* 0x000000007c037223 */ /* 0x000fca0000000003 */
[----:B------:R-:W-:Y:S02]  /*2ac0*/  F2FP.F16.F32.PACK_AB R3, RZ, R3 ;  /* 0x00000003ff03723e */ /* 0x000fe400000000ff */
[----:B------:R-:W-:-:S03]  /*2ad0*/  @P2 LOP3.LUT R120, R120, 0x8, RZ, 0xfc, !PT ;  /* 0x0000000878782812 */ /* 0x000fc600078efcff */
[----:B------:R2:W-:Y:S01]  /*2ae0*/  @P0 STG.E.U16 desc[UR14][R4.64+0x10], R3 ;  /* 0x0000100304000986 */ /* 0x0005e2000c10150e */
[----:B------:R-:W-:Y:S05]  /*2af0*/  @!P1 BRA `(.L_x_29) ;  /* 0x0000000000049947 */ /* 0x000fea0003800000 */
[----:B------:R0:W5:Y:S02]  /*2b00*/  LDG.E.LTC128B.U16 R159, desc[UR14][R166.64+0x12] ;  /* 0x0000120ea69f7981 */ /* 0x000164000c1e1520 */
.L_x_29:
[----:B------:R-:W-:Y:S05]  /*2b10*/  BSYNC B0 ;  /* 0x0000000000007941 */ /* 0x000fea0003800000 */
.L_x_28:
[----:B--2--5:R-:W-:Y:S01]  /*2b20*/  HADD2.F32 R3, -RZ, R159.H0_H0 ;  /* 0x2000009fff037230 */ /* 0x024fe20000004100 */
[----:B------:R-:W-:Y:S01]  /*2b30*/  ISETP.GT.AND P0, PT, R7, 0x8, P3 ;  /* 0x000000080700780c */ /* 0x000fe20001f04270 */
[----:B------:R-:W-:Y:S01]  /*2b40*/  @P1 IMAD.MOV.U32 R5, RZ, RZ, R155 ;  /* 0x000000ffff051224 */ /* 0x000fe200078e009b */
[----:B------:R-:W-:Y:S02]  /*2b50*/  BSSY B0, `(.L_x_30) ;  /* 0x0000009000007945 */ /* 0x000fe40003800000 */
[----:B------:R-:W-:-:S04]  /*2b60*/  FMUL R4, R3, R2 ;  /* 0x0000000203047220 */ /* 0x000fc80000400000 */
[----:B------:R-:W-:-:S05]  /*2b70*/  FFMA R4, R125, R0, R4 ;  /* 0x000000007d047223 */ /* 0x000fca0000000004 */
[----:B------:R-:W-:-:S04]  /*2b80*/  F2FP.F16.F32.PACK_AB R4, RZ, R4 ;  /* 0x00000004ff04723e */ /* 0x000fc800000000ff */
[----:B------:R-:W-:Y:S01]  /*2b90*/  PRMT R3, R4, 0x7610, R3 ;  /* 0x0000761004037816 */ /* 0x000fe20000000003 */
[----:B------:R-:W-:-:S05]  /*2ba0*/  @P1 IMAD.MOV.U32 R4, RZ, RZ, R154 ;  /* 0x000000ffff041224 */ /* 0x000fca00078e009a */
[----:B------:R2:W-:Y:S01]  /*2bb0*/  @P1 STG.E.U16 desc[UR14][R4.64+0x12], R3 ;  /* 0x0000120304001986 */ /* 0x0005e2000c10150e */
[----:B------:R-:W-:Y:S05]  /*2bc0*/  @!P0 BRA `(.L_x_31) ;  /* 0x0000000000048947 */ /* 0x000fea0003800000 */
[----:B------:R0:W5:Y:S02]  /*2bd0*/  LDG.E.LTC128B.U16 R159, desc[UR14][R10.64+0x10] ;  /* 0x0000100e0a9f7981 */ /* 0x000164000c1e1520 */
.L_x_31:
[----:B------:R-:W-:Y:S05]  /*2be0*/  BSYNC B0 ;  /* 0x0000000000007941 */ /* 0x000fea0003800000 */
.L_x_30:
[----:B--2--5:R-:W-:Y:S01]  /*2bf0*/  HADD2.F32 R3, -RZ, R159.H0_H0 ;  /* 0x2000009fff037230 */ /* 0x024fe20000004100 */
[----:B------:R-:W-:Y:S01]  /*2c00*/  ISETP.GT.AND P1, PT, R7, 0x8, P2 ;  /* 0x000000080700780c */ /* 0x000fe20001724270 */
[----:B------:R-:W-:Y:S01]  /*2c10*/  @P0 IMAD.MOV.U32 R4, RZ, RZ, R156 ;  /* 0x000000ffff040224 */ /* 0x000fe200078e009c */
[----:B------:R-:W-:Y:S01]  /*2c20*/  BSSY B0, `(.L_x_32) ;  /* 0x0000008000007945 */ /* 0x000fe20003800000 */
[----:B------:R-:W-:Y:S02]  /*2c30*/  @P0 IMAD.MOV.U32 R5, RZ, RZ, R157 ;  /* 0x000000ffff050224 */ /* 0x000fe400078e009d */
[----:B------:R-:W-:-:S04]  /*2c40*/  FMUL R3, R3, R2 ;  /* 0x0000000203037220 */ /* 0x000fc80000400000 */
[----:B------:R-:W-:-:S05]  /*2c50*/  FFMA R3, R126, R0, R3 ;  /* 0x000000007e037223 */ /* 0x000fca0000000003 */
[----:B------:R-:W-:-:S05]  /*2c60*/  F2FP.F16.F32.PACK_AB R3, RZ, R3 ;  /* 0x00000003ff03723e */ /* 0x000fca00000000ff */
[----:B------:R2:W-:Y:S01]  /*2c70*/  @P0 STG.E.U16 desc[UR14][R4.64+0x10], R3 ;  /* 0x0000100304000986 */ /* 0x0005e2000c10150e */
[----:B------:R-:W-:Y:S05]  /*2c80*/  @!P1 BRA `(.L_x_33) ;  /* 0x0000000000049947 */ /* 0x000fea0003800000 */
[----:B------:R0:W5:Y:S02]  /*2c90*/  LDG.E.LTC128B.U16 R159, desc[UR14][R10.64+0x12] ;  /* 0x0000120e0a9f7981 */ /* 0x000164000c1e1520 */
.L_x_33:
[----:B------:R-:W-:Y:S05]  /*2ca0*/  BSYNC B0 ;  /* 0x0000000000007941 */ /* 0x000fea0003800000 */
.L_x_32:
        /* <DEDUP_REMOVED lines=15> */
.L_x_35:
[----:B------:R-:W-:Y:S05]  /*2da0*/  BSYNC B0 ;  /* 0x0000000000007941 */ /* 0x000fea0003800000 */
.L_x_34:
[----:B--2--5:R-:W-:Y:S01]  /*2db0*/  HADD2.F32 R3, -RZ, R159.H0_H0 ;  /* 0x2000009fff037230 */ /* 0x024fe20000004100 */
[----:B------:R-:W-:Y:S01]  /*2dc0*/  ISETP.GT.AND P1, PT, R8, 0x11, PT ;  /* 0x000000110800780c */ /* 0x000fe20003f24270 */
[----:B------:R-:W-:Y:S01]  /*2dd0*/  @P0 IMAD.MOV.U32 R4, RZ, RZ, R154 ;  /* 0x000000ffff040224 */ /* 0x000fe200078e009a */
[----:B------:R-:W-:Y:S01]  /*2de0*/  LOP3.LUT R120, R120, 0xffffffdf, RZ, 0xc0, !PT ;  /* 0xffffffdf78787812 */ /* 0x000fe200078ec0ff */
[----:B------:R-:W-:Y:S02]  /*2df0*/  @P0 IMAD.MOV.U32 R5, RZ, RZ, R155 ;  /* 0x000000ffff050224 */ /* 0x000fe400078e009b */
[----:B------:R-:W-:Y:S01]  /*2e00*/  FMUL R3, R3, R2 ;  /* 0x0000000203037220 */ /* 0x000fe20000400000 */
[----:B------:R-:W-:Y:S03]  /*2e10*/  BSSY B0, `(.L_x_36) ;  /* 0x0000008000007945 */ /* 0x000fe60003800000 */
[----:B------:R-:W-:-:S05]  /*2e20*/  FFMA R3, R128, R0, R3 ;  /* 0x0000000080037223 */ /* 0x000fca0000000003 */
[----:B------:R-:W-:Y:S02]  /*2e30*/  F2FP.F16.F32.PACK_AB R3, RZ, R3 ;  /* 0x00000003ff03723e */ /* 0x000fe400000000ff */
[----:B------:R-:W-:-:S03]  /*2e40*/  @P1 LOP3.LUT R120, R120, 0x20, RZ, 0xfc, !PT ;  /* 0x0000002078781812 */ /* 0x000fc600078efcff */
[----:B------:R2:W-:Y:S01]  /*2e50*/  @P0 STG.E.U16 desc[UR14][R4.64+0x20], R3 ;  /* 0x0000200304000986 */ /* 0x0005e2000c10150e */
[----:B------:R-:W-:-:S13]  /*2e60*/  ISETP.GT.AND P0, PT, R7, RZ, P1 ;  /* 0x000000ff0700720c */ /* 0x000fda0000f04270 */
[----:B--2---:R-:W-:Y:S05]  /*2e70*/  @!P0 BRA `(.L_x_37) ;  /* 0x0000000000048947 */ /* 0x004fea0003800000 */
[----:B------:R2:W5:Y:S02]  /*2e80*/  LDG.E.LTC128B.U16 R159, desc[UR14][R166.64+0x22] ;  /* 0x0000220ea69f7981 */ /* 0x000564000c1e1520 */
.L_x_37:
[----:B------:R-:W-:Y:S05]  /*2e90*/  BSYNC B0 ;  /* 0x0000000000007941 */ /* 0x000fea0003800000 */
.L_x_36:
[----:B-----5:R-:W-:Y:S01]  /*2ea0*/  HADD2.F32 R3, -RZ, R159.H0_H0 ;  /* 0x2000009fff037230 */ /* 0x020fe20000004100 */
[----:B------:R-:W-:Y:S01]  /*2eb0*/  BSSY B0, `(.L_x_38) ;  /* 0x000000b000007945 */ /* 0x000fe20003800000 */
[----:B------:R-:W-:-:S03]  /*2ec0*/  @P0 IMAD.MOV.U32 R5, RZ, RZ, R155 ;  /* 0x000000ffff050224 */ /* 0x000fc600078e009b */
[----:B------:R-:W-:-:S04]  /*2ed0*/  FMUL R4, R3, R2 ;  /* 0x0000000203047220 */ /* 0x000fc80000400000 */
[----:B------:R-:W-:-:S05]  /*2ee0*/  FFMA R4, R129, R0, R4 ;  /* 0x0000000081047223 */ /* 0x000fca0000000004 */
[----:B------:R-:W-:-:S04]  /*2ef0*/  F2FP.F16.F32.PACK_AB R4, RZ, R4 ;  /* 0x00000004ff04723e */ /* 0x000fc800000000ff */
[----:B------:R-:W-:Y:S01]  /*2f00*/  PRMT R3, R4, 0x7610, R3 ;  /* 0x0000761004037816 */ /* 0x000fe20000000003 */
[----:B------:R-:W-:-:S05]  /*2f10*/  @P0 IMAD.MOV.U32 R4, RZ, RZ, R154 ;  /* 0x000000ffff040224 */ /* 0x000fca00078e009a */
[----:B------:R0:W-:Y:S01]  /*2f20*/  @P0 STG.E.U16 desc[UR14][R4.64+0x22], R3 ;  /* 0x0000220304000986 */ /* 0x0001e2000c10150e */
[----:B------:R-:W-:-:S13]  /*2f30*/  ISETP.GT.AND P0, PT, R7, 0x8, P2 ;  /* 0x000000080700780c */ /* 0x000fda0001704270 */
[----:B0-----:R-:W-:Y:S05]  /*2f40*/  @!P0 BRA `(.L_x_39) ;  /* 0x0000000000048947 */ /* 0x001fea0003800000 */
[----:B------:R0:W5:Y:S02]  /*2f50*/  LDG.E.LTC128B.U16 R159, desc[UR14][R10.64+0x20] ;  /* 0x0000200e0a9f7981 */ /* 0x000164000c1e1520 */
.L_x_39:
[----:B------:R-:W-:Y:S05]  /*2f60*/  BSYNC B0 ;  /* 0x0000000000007941 */ /* 0x000fea0003800000 */
.L_x_38:
[----:B-----5:R-:W-:Y:S01]  /*2f70*/  HADD2.F32 R3, -RZ, R159.H0_H0 ;  /* 0x2000009fff037230 */ /* 0x020fe20000004100 */
[----:B------:R-:W-:Y:S01]  /*2f80*/  BSSY B0, `(.L_x_40) ;  /* 0x000000a000007945 */ /* 0x000fe20003800000 */
[----:B------:R-:W-:Y:S02]  /*2f90*/  @P0 IMAD.MOV.U32 R4, RZ, RZ, R156 ;  /* 0x000000ffff040224 */ /* 0x000fe400078e009c */
[----:B------:R-:W-:Y:S02]  /*2fa0*/  @P0 IMAD.MOV.U32 R5, RZ, RZ, R157 ;  /* 0x000000ffff050224 */ /* 0x000fe400078e009d */
[----:B------:R-:W-:-:S04]  /*2fb0*/  FMUL R3, R3, R2 ;  /* 0x0000000203037220 */ /* 0x000fc80000400000 */
[----:B------:R-:W-:-:S05]  /*2fc0*/  FFMA R3, R130, R0, R3 ;  /* 0x0000000082037223 */ /* 0x000fca0000000003 */
[----:B------:R-:W-:-:S05]  /*2fd0*/  F2FP.F16.F32.PACK_AB R3, RZ, R3 ;  /* 0x00000003ff03723e */ /* 0x000fca00000000ff */
[----:B------:R0:W-:Y:S01]  /*2fe0*/  @P0 STG.E.U16 desc[UR14][R4.64+0x20], R3 ;  /* 0x0000200304000986 */ /* 0x0001e2000c10150e */
[----:B------:R-:W-:-:S13]  /*2ff0*/  ISETP.GT.AND P0, PT, R7, 0x8, P1 ;  /* 0x000000080700780c */ /* 0x000fda0000f04270 */
[----:B0-----:R-:W-:Y:S05]  /*3000*/  @!P0 BRA `(.L_x_41) ;  /* 0x0000000000048947 */ /* 0x001fea0003800000 */
[----:B------:R0:W5:Y:S02]  /*3010*/  LDG.E.LTC128B.U16 R159, desc[UR14][R10.64+0x22] ;  /* 0x0000220e0a9f7981 */ /* 0x000164000c1e1520 */
.L_x_41:
[----:B------:R-:W-:Y:S05]  /*3020*/  BSYNC B0 ;  /* 0x0000000000007941 */ /* 0x000fea0003800000 */
.L_x_40:
[----:B-----5:R-:W-:Y:S01]  /*3030*/  HADD2.F32 R3, -RZ, R159.H0_H0 ;  /* 0x2000009fff037230 */ /* 0x020fe20000004100 */
[C---:B------:R-:W-:Y:S01]  /*3040*/  SHF.L.U64.HI R15, R14.reuse, 0x7, R15 ;  /* 0x000000070e0f7819 */ /* 0x040fe2000001020f */
[----:B------:R-:W-:Y:S01]  /*3050*/  IMAD.SHL.U32 R9, R14, 0x80, RZ ;  /* 0x000000800e097824 */ /* 0x000fe200078e00ff */
[----:B------:R-:W-:Y:S01]  /*3060*/  ISETP.GT.AND P2, PT, R8, 0x18, PT ;  /* 0x000000180800780c */ /* 0x000fe20003f44270 */
[----:B------:R-:W-:Y:S02]  /*3070*/  @P0 IMAD.MOV.U32 R12, RZ, RZ, R156 ;  /* 0x000000ffff0c0224 */ /* 0x000fe400078e009c */
[----:B------:R-:W-:Y:S01]  /*3080*/  FMUL R4, R3, R2 ;  /* 0x0000000203047220 */ /* 0x000fe20000400000 */
[----:B------:R-:W-:Y:S01]  /*3090*/  @P0 IMAD.MOV.U32 R13, RZ, RZ, R157 ;  /* 0x000000ffff0d0224 */ /* 0x000fe200078e009d */
[----:B------:R-:W-:Y:S01]  /*30a0*/  LOP3.LUT R3, R9, 0x2, RZ, 0xfc, !PT ;  /* 0x0000000209037812 */ /* 0x000fe200078efcff */
[----:B------:R-:W-:Y:S01]  /*30b0*/  BSSY B0, `(.L_x_42) ;  /* 0x000000e000007945 */ /* 0x000fe20003800000 */
[----:B------:R-:W-:Y:S01]  /*30c0*/  FFMA R4, R131, R0, R4 ;  /* 0x0000000083047223 */ /* 0x000fe20000000004 */
[----:B------:R-:W-:-:S04]  /*30d0*/  LOP3.LUT R120, R120, 0xffffffbf, RZ, 0xc0, !PT ;  /* 0xffffffbf78787812 */ /* 0x000fc800078ec0ff */
[----:B------:R-:W-:Y:S02]  /*30e0*/  F2FP.F16.F32.PACK_AB R4, RZ, R4 ;  /* 0x00000004ff04723e */ /* 0x000fe400000000ff */
[----:B------:R-:W-:Y:S02]  /*30f0*/  @P2 LOP3.LUT R120, R120, 0x40, RZ, 0xfc, !PT ;  /* 0x0000004078782812 */ /* 0x000fe400078efcff */
[----:B------:R-:W-:-:S05]  /*3100*/  PRMT R6, R4, 0x7610, R6 ;  /* 0x0000761004067816 */ /* 0x000fca0000000006 */
[----:B------:R0:W-:Y:S01]  /*3110*/  @P0 STG.E.U16 desc[UR14][R12.64+0x22], R6 ;  /* 0x000022060c000986 */ /* 0x0001e2000c10150e */
[----:B------:R-:W-:-:S05]  /*3120*/  IADD3 R122, P0, R3, R154, RZ ;  /* 0x0000009a037a7210 */ /* 0x000fca0007f1e0ff */
[----:B------:R-:W-:Y:S01]  /*3130*/  IMAD.X R123, R15, 0x1, R155, P0 ;  /* 0x000000010f7b7824 */ /* 0x000fe200000e069b */
[----:B------:R-:W-:-:S05]  /*3140*/  IADD3 R4, P0, R9, R154, RZ ;  /* 0x0000009a09047210 */ /* 0x000fca0007f1e0ff */
[----:B------:R-:W-:Y:S01]  /*3150*/  IMAD.X R5, R15, 0x1, R155, P0 ;  /* 0x000000010f057824 */ /* 0x000fe200000e069b */
[----:B------:R-:W-:-:S13]  /*3160*/  ISETP.GT.AND P0, PT, R7, RZ, P2 ;  /* 0x000000ff0700720c */ /* 0x000fda0001704270 */
[----:B0-----:R-:W-:Y:S05]  /*3170*/  @!P0 BRA `(.L_x_43) ;  /* 0x0000000000048947 */ /* 0x001fea0003800000 */
[----:B------:R0:W5:Y:S02]  /*3180*/  LDG.E.LTC128B.U16 R159, desc[UR14][R166.64+0x30] ;  /* 0x0000300ea69f7981 */ /* 0x000164000c1e1520 */
.L_x_43:
[----:B------:R-:W-:Y:S05]  /*3190*/  BSYNC B0 ;  /* 0x0000000000007941 */ /* 0x000fea0003800000 */
.L_x_42:
[----:B-----5:R-:W-:Y:S01]  /*31a0*/  HADD2.F32 R13, -RZ, R159.H0_H0 ;  /* 0x2000009fff0d7230 */ /* 0x020fe20000004100 */
[----:B------:R-:W-:Y:S01]  /*31b0*/  ISETP.GT.AND P1, PT, R8, 0x19, PT ;  /* 0x000000190800780c */ /* 0x000fe20003f24270 */
[----:B------:R-:W-:Y:S01]  /*31c0*/  @P0 IMAD.MOV.U32 R12, RZ, RZ, R154 ;  /* 0x000000ffff0c0224 */ /* 0x000fe200078e009a */
[----:B------:R-:W-:Y:S01]  /*31d0*/  LOP3.LUT R120, R120, 0xffffff7f, RZ, 0xc0, !PT ;  /* 0xffffff7f78787812 */ /* 0x000fe200078ec0ff */
[----:B------:R-:W-:Y:S01]  /*31e0*/  BSSY B0, `(.L_x_44) ;  /* 0x000000b000007945 */ /* 0x000fe20003800000 */
[----:B------:R-:W-:-:S04]  /*31f0*/  FMUL R13, R13, R2 ;  /* 0x000000020d0d7220 */ /* 0x000fc80000400000 */
[----:B------:R-:W-:-:S05]  /*3200*/  FFMA R13, R132, R0, R13 ;  /* 0x00000000840d7223 */ /* 0x000fca000000000d */
[----:B------:R-:W-:Y:S02]  /*3210*/  F2FP.F16.F32.PACK_AB R13, RZ, R13 ;  /* 0x0000000dff0d723e */ /* 0x000fe400000000ff */
[----:B------:R-:W-:Y:S02]  /*3220*/  @P1 LOP3.LUT R120, R120, 0x80, RZ, 0xfc, !PT ;  /* 0x0000008078781812 */ /* 0x000fe400078efcff */
[----:B------:R-:W-:Y:S01]  /*3230*/  PRMT R6, R13, 0x7610, R6 ;  /* 0x000076100d067816 */ /* 0x000fe20000000006 */
[----:B------:R-:W-:-:S05]  /*3240*/  @P0 IMAD.MOV.U32 R13, RZ, RZ, R155 ;  /* 0x000000ffff0d0224 */ /* 0x000fca00078e009b */
[----:B------:R0:W-:Y:S01]  /*3250*/  @P0 STG.E.U16 desc[UR14][R12.64+0x30], R6 ;  /* 0x000030060c000986 */ /* 0x0001e2000c10150e */
[----:B------:R-:W-:-:S13]  /*3260*/  ISETP.GT.AND P0, PT, R7, RZ, P1 ;  /* 0x000000ff0700720c */ /* 0x000fda0000f04270 */
[----:B0-----:R-:W-:Y:S05]  /*3270*/  @!P0 BRA `(.L_x_45) ;  /* 0x0000000000048947 */ /* 0x001fea0003800000 */
[----:B------:R0:W5:Y:S02]  /*3280*/  LDG.E.LTC128B.U16 R159, desc[UR14][R166.64+0x32] ;  /* 0x0000320ea69f7981 */ /* 0x000164000c1e1520 */
.L_x_45:
[----:B------:R-:W-:Y:S05]  /*3290*/  BSYNC B0 ;  /* 0x0000000000007941 */ /* 0x000fea0003800000 */
.L_x_44:
[----:B-----5:R-:W-:Y:S01]  /*32a0*/  HADD2.F32 R13, -RZ, R159.H0_H0 ;  /* 0x2000009fff0d7230 */ /* 0x020fe20000004100 */
[----:B------:R-:W-:Y:S01]  /*32b0*/  BSSY B0, `(.L_x_46) ;  /* 0x000000a000007945 */ /* 0x000fe20003800000 */
[----:B------:R-:W-:-:S03]  /*32c0*/  @P0 IMAD.MOV.U32 R12, RZ, RZ, R154 ;  /* 0x000000ffff0c0224 */ /* 0x000fc600078e009a */
[----:B------:R-:W-:Y:S01]  /*32d0*/  FMUL R6, R13, R2 ;  /* 0x000000020d067220 */ /* 0x000fe20000400000 */
[----:B------:R-:W-:-:S03]  /*32e0*/  @P0 IMAD.MOV.U32 R13, RZ, RZ, R155 ;  /* 0x000000ffff0d0224 */ /* 0x000fc600078e009b */
[----:B------:R-:W-:-:S05]  /*32f0*/  FFMA R6, R133, R0, R6 ;  /* 0x0000000085067223 */ /* 0x000fca0000000006 */
[----:B------:R-:W-:-:S05]  /*3300*/  F2FP.F16.F32.PACK_AB R6, RZ, R6 ;  /* 0x00000006ff06723e */ /* 0x000fca00000000ff */
[----:B------:R0:W-:Y:S01]  /*3310*/  @P0 STG.E.U16 desc[UR14][R12.64+0x32], R6 ;  /* 0x000032060c000986 */ /* 0x0001e2000c10150e */
[----:B------:R-:W-:-:S13]  /*3320*/  ISETP.GT.AND P0, PT, R7, 0x8, P2 ;  /* 0x000000080700780c */ /* 0x000fda0001704270 */
[----:B0-----:R-:W-:Y:S05]  /*3330*/  @!P0 BRA `(.L_x_47) ;  /* 0x0000000000048947 */ /* 0x001fea0003800000 */
[----:B------:R0:W5:Y:S02]  /*3340*/  LDG.E.LTC128B.U16 R159, desc[UR14][R10.64+0x30] ;  /* 0x0000300e0a9f7981 */ /* 0x000164000c1e1520 */
.L_x_47:
[----:B------:R-:W-:Y:S05]  /*3350*/  BSYNC B0 ;  /* 0x0000000000007941 */ /* 0x000fea0003800000 */
.L_x_46:
        /* <DEDUP_REMOVED lines=12> */
.L_x_49:
[----:B------:R-:W-:Y:S05]  /*3420*/  BSYNC B0 ;  /* 0x0000000000007941 */ /* 0x000fea0003800000 */
.L_x_48:
[----:B-----5:R-:W-:Y:S01]  /*3430*/  HADD2.F32 R13, -RZ, R159.H0_H0 ;  /* 0x2000009fff0d7230 */ /* 0x020fe20000004100 */
[----:B------:R-:W-:Y:S01]  /*3440*/  ISETP.GT.AND P2, PT, R8, 0x20, PT ;  /* 0x000000200800780c */ /* 0x000fe20003f44270 */
[----:B------:R-:W-:Y:S01]  /*3450*/  @P0 IMAD.MOV.U32 R12, RZ, RZ, R156 ;  /* 0x000000ffff0c0224 */ /* 0x000fe200078e009c */
[----:B------:R-:W-:Y:S01]  /*3460*/  LOP3.LUT R120, R120, 0xfffffeff, RZ, 0xc0, !PT ;  /* 0xfffffeff78787812 */ /* 0x000fe200078ec0ff */
[----:B------:R-:W-:Y:S01]  /*3470*/  BSSY B0, `(.L_x_50) ;  /* 0x000000a000007945 */ /* 0x000fe20003800000 */
[----:B------:R-:W-:Y:S01]  /*3480*/  FMUL R6, R13, R2 ;  /* 0x000000020d067220 */ /* 0x000fe20000400000 */
[----:B------:R-:W-:-:S03]  /*3490*/  @P0 IMAD.MOV.U32 R13, RZ, RZ, R157 ;  /* 0x000000ffff0d0224 */ /* 0x000fc600078e009d */
[----:B------:R-:W-:-:S05]  /*34a0*/  FFMA R6, R135, R0, R6 ;  /* 0x0000000087067223 */ /* 0x000fca0000000006 */
[----:B------:R-:W-:Y:S02]  /*34b0*/  F2FP.F16.F32.PACK_AB R6, RZ, R6 ;  /* 0x00000006ff06723e */ /* 0x000fe400000000ff */
[----:B------:R-:W-:-:S03]  /*34c0*/  @P2 LOP3.LUT R120, R120, 0x100, RZ, 0xfc, !PT ;  /* 0x0000010078782812 */ /* 0x000fc600078efcff */
[----:B------:R0:W-:Y:S01]  /*34d0*/  @P0 STG.E.U16 desc[UR14][R12.64+0x32], R6 ;  /* 0x000032060c000986 */ /* 0x0001e2000c10150e */
[----:B------:R-:W-:-:S13]  /*34e0*/  ISETP.GT.AND P0, PT, R7, RZ, P2 ;  /* 0x000000ff0700720c */ /* 0x000fda0001704270 */
[----:B0-----:R-:W-:Y:S05]  /*34f0*/  @!P0 BRA `(.L_x_51) ;  /* 0x0000000000048947 */ /* 0x001fea0003800000 */
[----:B------:R0:W5:Y:S02]  /*3500*/  LDG.E.LTC128B.U16 R159, desc[UR14][R166.64+0x40] ;  /* 0x0000400ea69f7981 */ /* 0x000164000c1e1520 */
.L_x_51:
[----:B------:R-:W-:Y:S05]  /*3510*/  BSYNC B0 ;  /* 0x0000000000007941 */ /* 0x000fea0003800000 */
.L_x_50:
        /* <DEDUP_REMOVED lines=15> */
.L_x_53:
[----:B------:R-:W-:Y:S05]  /*3610*/  BSYNC B0 ;  /* 0x0000000000007941 */ /* 0x000fea0003800000 */
.L_x_52:
        /* <DEDUP_REMOVED lines=11> */
.L_x_55:
[----:B------:R-:W-:Y:S05]  /*36d0*/  BSYNC B0 ;  /* 0x0000000000007941 */ /* 0x000fea0003800000 */
.L_x_54:
        /* <DEDUP_REMOVED lines=12> */
.L_x_57:
[----:B------:R-:W-:Y:S05]  /*37a0*/  BSYNC B0 ;  /* 0x0000000000007941 */ /* 0x000fea0003800000 */
.L_x_56:
        /* <DEDUP_REMOVED lines=14> */
.L_x_59:
[----:B------:R-:W-:Y:S05]  /*3890*/  BSYNC B0 ;  /* 0x0000000000007941 */ /* 0x000fea0003800000 */
.L_x_58:
        /* <DEDUP_REMOVED lines=15> */
.L_x_61:
[----:B------:R-:W-:Y:S05]  /*3990*/  BSYNC B0 ;  /* 0x0000000000007941 */ /* 0x000fea0003800000 */
.L_x_60:
        /* <DEDUP_REMOVED lines=11> */
.L_x_63:
[----:B------:R-:W-:Y:S05]  /*3a50*/  BSYNC B0 ;  /* 0x0000000000007941 */ /* 0x000fea0003800000 */
.L_x_62:
        /* <DEDUP_REMOVED lines=12> */
.L_x_65:
[----:B------:R-:W-:Y:S05]  /*3b20*/  BSYNC B0 ;  /* 0x0000000000007941 */ /* 0x000fea0003800000 */
.L_x_64:
[----:B-----5:R-:W-:Y:S01]  /*3b30*/  HADD2.F32 R13, -RZ, R159.H0_H0 ;  /* 0x2000009fff0d7230 */ /* 0x020fe20000004100 */
[----:B------:R-:W-:Y:S01]  /*3b40*/  ISETP.GT.AND P3, PT, R8, 0x30, PT ;  /* 0x000000300800780c */ /* 0x000fe20003f64270 */
[----:B------:R-:W-:Y:S01]  /*3b50*/  @P0 IMAD.MOV.U32 R12, RZ, RZ, R156 ;  /* 0x000000ffff0c0224 */ /* 0x000fe200078e009c */
[----:B------:R-:W-:Y:S02]  /*3b60*/  BSSY B0, `(.L_x_66) ;  /* 0x0000009000007945 */ /* 0x000fe40003800000 */
[----:B------:R-:W-:Y:S01]  /*3b70*/  FMUL R6, R13, R2 ;  /* 0x000000020d067220 */ /* 0x000fe20000400000 */
[----:B------:R-:W-:-:S03]  /*3b80*/  @P0 IMAD.MOV.U32 R13, RZ, RZ, R157 ;  /* 0x000000ffff0d0224 */ /* 0x000fc600078e009d */
[----:B------:R-:W-:-:S05]  /*3b90*/  FFMA R6, R143, R0, R6 ;  /* 0x000000008f067223 */ /* 0x000fca0000000006 */
[----:B------:R-:W-:-:S05]  /*3ba0*/  F2FP.F16.F32.PACK_AB R6, RZ, R6 ;  /* 0x00000006ff06723e */ /* 0x000fca00000000ff */
[----:B------:R0:W-:Y:S01]  /*3bb0*/  @P0 STG.E.U16 desc[UR14][R12.64+0x52], R6 ;  /* 0x000052060c000986 */ /* 0x0001e2000c10150e */
[----:B------:R-:W-:-:S13]  /*3bc0*/  ISETP.GT.AND P0, PT, R7, RZ, P3 ;  /* 0x000000ff0700720c */ /* 0x000fda0001f04270 */
[----:B0-----:R-:W-:Y:S05]  /*3bd0*/  @!P0 BRA `(.L_x_67) ;  /* 0x0000000000048947 */ /* 0x001fea0003800000 */
[----:B------:R0:W5:Y:S02]  /*3be0*/  LDG.E.LTC128B.U16 R159, desc[UR14][R166.64+0x60] ;  /* 0x0000600ea69f7981 */ /* 0x000164000c1e1520 */
.L_x_67:
[----:B------:R-:W-:Y:S05]  /*3bf0*/  BSYNC B0 ;  /* 0x0000000000007941 */ /* 0x000fea0003800000 */
.L_x_66:
[----:B-----5:R-:W-:Y:S01]  /*3c00*/  HADD2.F32 R13, -RZ, R159.H0_H0 ;  /* 0x2000009fff0d7230 */ /* 0x020fe20000004100 */
[----:B------:R-:W-:Y:S01]  /*3c10*/  ISETP.GT.AND P2, PT, R8, 0x31, PT ;  /* 0x000000310800780c */ /* 0x000fe20003f44270 */
        /* <DEDUP_REMOVED lines=8> */
[----:B------:R-:W-:-:S13]  /*3ca0*/  ISETP.GT.AND P0, PT, R7, RZ, P2 ;  /* 0x000000ff0700720c */ /* 0x000fda0001704270 */
[----:B0-----:R-:W-:Y:S05]  /*3cb0*/  @!P0 BRA `(.L_x_69) ;  /* 0x0000000000048947 */ /* 0x001fea0003800000 */
[----:B------:R0:W5:Y:S02]  /*3cc0*/  LDG.E.LTC128B.U16 R159, desc[UR14][R166.64+0x62] ;  /* 0x0000620ea69f7981 */ /* 0x000164000c1e1520 */
.L_x_69:
[----:B------:R-:W-:Y:S05]  /*3cd0*/  BSYNC B0 ;  /* 0x0000000000007941 */ /* 0x000fea0003800000 */
.L_x_68:
        /* <DEDUP_REMOVED lines=11> */
.L_x_71:
[----:B------:R-:W-:Y:S05]  /*3d90*/  BSYNC B0 ;  /* 0x0000000000007941 */ /* 0x000fea0003800000 */
.L_x_70:
        /* <DEDUP_REMOVED lines=12> */
.L_x_73:
[----:B------:R-:W-:Y:S05]  /*3e60*/  BSYNC B0 ;  /* 0x0000000000007941 */ /* 0x000fea0003800000 */
.L_x_72:
        /* <DEDUP_REMOVED lines=12> */
.L_x_75:
[----:B------:R-:W-:Y:S05]  /*3f30*/  BSYNC B0 ;  /* 0x0000000000007941 */ /* 0x000fea0003800000 */
.L_x_74:
        /* <DEDUP_REMOVED lines=9> */
[----:B------:R-:W-:-:S04]  /*3fd0*/  ISETP.GT.AND P0, PT, R8, 0x39, PT ;  /* 0x000000390800780c */ /* 0x000fc80003f04270 */
[----:B------:R-:W-:-:S13]  /*3fe0*/  ISETP.GT.AND P5, PT, R7, RZ, P0 ;  /* 0x000000ff0700720c */ /* 0x000fda00007a4270 */
[----:B0-----:R-:W-:Y:S05]  /*3ff0*/  @!P5 BRA `(.L_x_77) ;  /* 0x000000000004d947 */ /* 0x001fea0003800000 */
[----:B------:R0:W5:Y:S02]  /*4000*/  LDG.E.LTC128B.U16 R159, desc[UR14][R166.64+0x72] ;  /* 0x0000720ea69f7981 */ /* 0x000164000c1e1520 */
.L_x_77:
[----:B------:R-:W-:Y:S05]  /*4010*/  BSYNC B0 ;  /* 0x0000000000007941 */ /* 0x000fea0003800000 */
.L_x_76:
        /* <DEDUP_REMOVED lines=11> */
.L_x_79:
[----:B------:R-:W-:Y:S05]  /*40d0*/  BSYNC B0 ;  /* 0x0000000000007941 */ /* 0x000fea0003800000 */
.L_x_78:
        /* <DEDUP_REMOVED lines=12> */
.L_x_81:
[----:B------:R-:W-:Y:S05]  /*41a0*/  BSYNC B0 ;  /* 0x0000000000007941 */ /* 0x000fea0003800000 */
.L_x_80:
[----:B0--3-5:R-:W-:Y:S01]  /*41b0*/  HADD2.F32 R11, -RZ, R159.H0_H0 ;  /* 0x2000009fff0b7230 */ /* 0x029fe20000004100 */
[----:B------:R-:W-:Y:S01]  /*41c0*/  LOP3.LUT R121, R9, 0x10, RZ, 0xfc, !PT ;  /* 0x0000001009797812 */ /* 0x000fe200078efcff */
[----:B------:R-:W-:Y:S01]  /*41d0*/  @P5 IMAD.MOV.U32 R12, RZ, RZ, R156 ;  /* 0x000000ffff0c5224 */ /* 0x000fe200078e009c */
[----:B------:R-:W-:Y:S01]  /*41e0*/  USHF.L.U32 UR22, UR4, 0x7, URZ ;  /* 0x0000000704167899 */ /* 0x000fe2000800063f */
[----:B------:R-:W-:Y:S02]  /*41f0*/  @P5 IMAD.MOV.U32 R13, RZ, RZ, R157 ;  /* 0x000000ffff0d5224 */ /* 0x000fe400078e009d */
[----:B------:R-:W-:Y:S01]  /*4200*/  FMUL R6, R11, R2 ;  /* 0x000000020b067220 */ /* 0x000fe20000400000 */
[----:B------:R-:W-:-:S03]  /*4210*/  USHF.L.U64.HI UR4, UR4, 0x7, UR5 ;  /* 0x0000000704047899 */ /* 0x000fc60008010205 */
[----:B------:R-:W-:-:S05]  /*4220*/  FFMA R6, R151, R0, R6 ;  /* 0x0000000097067223 */ /* 0x000fca0000000006 */
[----:B------:R-:W-:-:S05]  /*4230*/  F2FP.F16.F32.PACK_AB R6, RZ, R6 ;  /* 0x00000006ff06723e */ /* 0x000fca00000000ff */
[----:B------:R0:W-:Y:S01]  /*4240*/  @P5 STG.E.U16 desc[UR14][R12.64+0x72], R6 ;  /* 0x000072060c005986 */ /* 0x0001e2000c10150e */
[----:B------:R-:W-:-:S05]  /*4250*/  IADD3 R124, P5, R121, R154, RZ ;  /* 0x0000009a797c7210 */ /* 0x000fca0007fbe0ff */
[----:B------:R-:W-:Y:S01]  /*4260*/  IMAD.X R125, R15, 0x1, R155, P5 ;  /* 0x000000010f7d7824 */ /* 0x000fe200028e069b */
[----:B------:R-:W-:-:S04]  /*4270*/  IADD3 R10, P5, R20, UR22, RZ ;  /* 0x00000016140a7c10 */ /* 0x000fc8000ffbe0ff */
[----:B------:R-:W-:Y:S02]  /*4280*/  IADD3.X R11, R21, UR4, RZ, P5, !PT ;  /* 0x00000004150b7c10 */ /* 0x000fe4000affe4ff */
[----:B------:R-:W-:-:S13]  /*4290*/  ISETP.GT.AND P5, PT, R7, 0x40, P4 ;  /* 0x000000400700780c */ /* 0x000fda00027a4270 */
[----:B------:R-:W0:Y:S01]  /*42a0*/  @P5 LDG.E.LTC128B.U16 R159, desc[UR14][R10.64] ;  /* 0x0000000e0a9f5981 */ /* 0x000e22000c1e1520 */
[----:B------:R-:W-:Y:S01]  /*42b0*/  LOP3.LUT R23, R9, 0x12, RZ, 0xfc, !PT ;  /* 0x0000001209177812 */ /* 0x000fe200078efcff */
[----:B------:R-:W-:Y:S01]  /*42c0*/  ULOP3.LUT UR21, UR22, 0x2, URZ, 0xfc, !UPT ;  /* 0x0000000216157892 */ /* 0x000fe2000f8efc3f */
[----:B0-----:R-:W-:-:S05]  /*42d0*/  HADD2.F32 R13, -RZ, R159.H0_H0 ;  /* 0x2000009fff0d7230 */ /* 0x001fca0000004100 */
[----:B------:R-:W-:-:S04]  /*42e0*/  FMUL R13, R13, R2 ;  /* 0x000000020d0d7220 */ /* 0x000fc80000400000 */
[----:B------:R-:W-:-:S05]  /*42f0*/  FFMA R13, R88, R0, R13 ;  /* 0x00000000580d7223 */ /* 0x000fca000000000d */
[----:B------:R-:W-:-:S04]  /*4300*/  F2FP.F16.F32.PACK_AB R13, RZ, R13 ;  /* 0x0000000dff0d723e */ /* 0x000fc800000000ff */
[----:B------:R-:W-:-:S05]  /*4310*/  PRMT R8, R13, 0x7610, R8 ;  /* 0x000076100d087816 */ /* 0x000fca0000000008 */
[----:B------:R0:W-:Y:S01]  /*4320*/  @P5 STG.E.U16 desc[UR14][R4.64], R8 ;  /* 0x0000000804005986 */ /* 0x0001e2000c10150e */
[----:B------:R-:W-:-:S05]  /*4330*/  IADD3 R126, P5, R23, R154, RZ ;  /* 0x0000009a177e7210 */ /* 0x000fca0007fbe0ff */
[----:B------:R-:W-:Y:S01]  /*4340*/  IMAD.X R127, R15, 0x1, R155, P5 ;  /* 0x000000010f7f7824 */ /* 0x000fe200028e069b */
[----:B------:R-:W-:-:S04]  /*4350*/  IADD3 R128, P5, R20, UR21, RZ ;  /* 0x0000001514807c10 */ /* 0x000fc8000ffbe0ff */
[----:B------:R-:W-:Y:S02]  /*4360*/  IADD3.X R129, R21, UR4, RZ, P5, !PT ;  /* 0x0000000415817c10 */ /* 0x000fe4000affe4ff */
[----:B------:R-:W-:-:S13]  /*4370*/  ISETP.GT.AND P5, PT, R7, 0x40, P6 ;  /* 0x000000400700780c */ /* 0x000fda00037a4270 */
[----:B------:R-:W3:Y:S01]  /*4380*/  @P5 LDG.E.LTC128B.U16 R159, desc[UR14][R128.64] ;  /* 0x0000000e809f5981 */ /* 0x000ee2000c1e1520 */
[----:B------:R-:W-:Y:S01]  /*4390*/  BSSY B0, `(.L_x_82) ;  /* 0x000000d000007945 */ /* 0x000fe20003800000 */
[----:B---3--:R-:W-:-:S05]  /*43a0*/  HADD2.F32 R13, -RZ, R159.H0_H0 ;  /* 0x2000009fff0d7230 */ /* 0x008fca0000004100 */
[----:B------:R-:W-:-:S04]  /*43b0*/  FMUL R6, R13, R2 ;  /* 0x000000020d067220 */ /* 0x000fc80000400000 */
        /* <DEDUP_REMOVED lines=8> */
[----:B0-----:R-:W-:Y:S05]  /*4440*/  @!P5 BRA `(.L_x_83) ;  /* 0x000000000004d947 */ /* 0x001fea0003800000 */
[----:B------:R0:W5:Y:S02]  /*4450*/  LDG.E.LTC128B.U16 R159, desc[UR14][R12.64] ;  /* 0x0000000e0c9f7981 */ /* 0x000164000c1e1520 */
.L_x_83:
[----:B------:R-:W-:Y:S05]  /*4460*/  BSYNC B0 ;  /* 0x0000000000007941 */ /* 0x000fea0003800000 */
.L_x_82:
[----:B-----5:R-:W-:Y:S01]  /*4470*/  HADD2.F32 R89, -RZ, R159.H0_H0 ;  /* 0x2000009fff597230 */ /* 0x020fe20000004100 */
[----:B------:R-:W-:Y:S01]  /*4480*/  BSSY B0, `(.L_x_84) ;  /* 0x000000d000007945 */ /* 0x000fe20003800000 */
[----:B------:R-:W-:-:S03]  /*4490*/  PRMT R88, R159, 0x7610, R88 ;  /* 0x000076109f587816 */ /* 0x000fc60000000058 */
[----:B------:R-:W-:-:S04]  /*44a0*/  FMUL R89, R89, R2 ;  /* 0x0000000259597220 */ /* 0x000fc80000400000 */
[----:B------:R-:W-:-:S05]  /*44b0*/  FFMA R89, R90, R0, R89 ;  /* 0x000000005a597223 */ /* 0x000fca0000000059 */
[----:B------:R-:W-:-:S05]  /*44c0*/  F2FP.F16.F32.PACK_AB R89, RZ, R89 ;  /* 0x00000059ff59723e */ /* 0x000fca00000000ff */
[----:B------:R3:W-:Y:S01]  /*44d0*/  @P5 STG.E.U16 desc[UR14][R18.64], R89 ;  /* 0x0000005912005986 */ /* 0x0007e2000c10150e */
[----:B------:R-:W-:-:S05]  /*44e0*/  IADD3 R128, P5, R3, R156, RZ ;  /* 0x0000009c03807210 */ /* 0x000fca0007fbe0ff */
[----:B------:R-:W-:Y:S01]  /*44f0*/  IMAD.X R129, R15, 0x1, R157, P5 ;  /* 0x000000010f817824 */ /* 0x000fe200028e069d */
[----:B------:R-:W-:-:S13]  /*4500*/  ISETP.GT.AND P5, PT, R7, 0x48, P6 ;  /* 0x000000480700780c */ /* 0x000fda00037a4270 */
[----:B---3--:R-:W-:Y:S05]  /*4510*/  @!P5 BRA `(.L_x_85) ;  /* 0x00000000000cd947 */ /* 0x008fea0003800000 */
[----:B------:R-:W-:-:S04]  /*4520*/  IADD3 R88, P6, R16, UR21, RZ ;  /* 0x0000001510587c10 */ /* 0x000fc8000ffde0ff */
[----:B------:R-:W-:-:S05]  /*4530*/  IADD3.X R89, R17, UR4, RZ, P6, !PT ;  /* 0x0000000411597c10 */ /* 0x000fca000b7fe4ff */
[----:B------:R3:W5:Y:S04]  /*4540*/  LDG.E.LTC128B.U16 R88, desc[UR14][R88.64] ;  /* 0x0000000e58587981 */ /* 0x000768000c1e1520 */
.L_x_85:
[----:B------:R-:W-:Y:S05]  /*4550*/  BSYNC B0 ;  /* 0x0000000000007941 */ /* 0x000fea0003800000 */
.L_x_84:
[----:B---3-5:R-:W-:Y:S01]  /*4560*/  HADD2.F32 R89, -RZ, R88.H0_H0 ;  /* 0x20000058ff597230 */ /* 0x028fe20000004100 */
[----:B------:R-:W-:Y:S01]  /*4570*/  ULOP3.LUT UR20, UR22, 0x10, URZ, 0xfc, !UPT ;  /* 0x0000001016147892 */ /* 0x000fe2000f8efc3f */
[----:B------:R-:W-:-:S03]  /*4580*/  LOP3.LUT P6, RZ, R120, 0x4, RZ, 0xc0, !PT ;  /* 0x0000000478ff7812 */ /* 0x000fc600078cc0ff */
[----:B------:R-:W-:Y:S01]  /*4590*/  FMUL R6, R89, R2 ;  /* 0x0000000259067220 */ /* 0x000fe20000400000 */
[----:B------:R-:W-:-:S03]  /*45a0*/  LOP3.LUT R89, R9, 0x20, RZ, 0xfc, !PT ;  /* 0x0000002009597812 */ /* 0x000fc600078efcff */
        /* <DEDUP_REMOVED lines=8> */
[----:B------:R-:W2:Y:S01]  /*4630*/  @P5 LDG.E.LTC128B.U16 R88, desc[UR14][R130.64] ;  /* 0x0000000e82585981 */ /* 0x000ea2000c1e1520 */
[----:B------:R-:W-:Y:S01]  /*4640*/  ULOP3.LUT UR19, UR22, 0x12, URZ, 0xfc, !UPT ;  /* 0x0000001216137892 */ /* 0x000fe2000f8efc3f */
[----:B--2---:R-:W-:-:S05]  /*4650*/  HADD2.F32 R91, -RZ, R88.H0_H0 ;  /* 0x20000058ff5b7230 */ /* 0x004fca0000004100 */
[----:B------:R-:W-:-:S04]  /*4660*/  FMUL R91, R91, R2 ;  /* 0x000000025b5b7220 */ /* 0x000fc80000400000 */
[----:B------:R-:W-:-:S05]  /*4670*/  FFMA R91, R92, R0, R91 ;  /* 0x000000005c5b7223 */ /* 0x000fca000000005b */
[----:B------:R-:W-:-:S04]  /*4680*/  F2FP.F16.F32.PACK_AB R91, RZ, R91 ;  /* 0x0000005bff5b723e */ /* 0x000fc800000000ff */
[----:B------:R-:W-:Y:S02]  /*4690*/  PRMT R8, R91, 0x7610, R8 ;  /* 0x000076105b087816 */ /* 0x000fe40000000008 */
[----:B------:R-:W-:-:S03]  /*46a0*/  LOP3.LUT R91, R9, 0x22, RZ, 0xfc, !PT ;  /* 0x00000022095b7812 */ /* 0x000fc600078efcff */
[----:B------:R2:W-:Y:S01]  /*46b0*/  @P5 STG.E.U16 desc[UR14][R124.64], R8 ;  /* 0x000000087c005986 */ /* 0x0005e2000c10150e */
[----:B---3--:R-:W-:-:S05]  /*46c0*/  IADD3 R128, P5, R91, R154, RZ ;  /* 0x0000009a5b807210 */ /* 0x008fca0007fbe0ff */
[----:B------:R-:W-:Y:S01]  /*46d0*/  IMAD.X R129, R15, 0x1, R155, P5 ;  /* 0x000000010f817824 */ /* 0x000fe200028e069b */
[----:B------:R-:W-:-:S04]  /*46e0*/  IADD3 R130, P5, R20, UR19, RZ ;  /* 0x0000001314827c10 */ /* 0x000fc8000ffbe0ff */
[----:B------:R-:W-:Y:S02]  /*46f0*/  IADD3.X R131, R21, UR4, RZ, P5, !PT ;  /* 0x0000000415837c10 */ /* 0x000fe4000affe4ff */
[----:B------:R-:W-:-:S04]  /*4700*/  LOP3.LUT P5, RZ, R120, 0x8, RZ, 0xc0, !PT ;  /* 0x0000000878ff7812 */ /* 0x000fc800078ac0ff */
        /* <DEDUP_REMOVED lines=8> */
[----:B--2---:R-:W-:-:S05]  /*4790*/  IADD3 R124, P5, R121, R156, RZ ;  /* 0x0000009c797c7210 */ /* 0x004fca0007fbe0ff */
[----:B------:R-:W-:Y:S01]  /*47a0*/  IMAD.X R125, R15, 0x1, R157, P5 ;  /* 0x000000010f7d7824 */ /* 0x000fe200028e069d */
[----:B------:R-:W-:-:S13]  /*47b0*/  ISETP.GT.AND P5, PT, R7, 0x48, P6 ;  /* 0x000000480700780c */ /* 0x000fda00037a4270 */
[----:B---3--:R-:W-:Y:S05]  /*47c0*/  @!P5 BRA `(.L_x_87) ;  /* 0x00000000000cd947 */ /* 0x008fea0003800000 */
[----:B------:R-:W-:-:S04]  /*47d0*/  IADD3 R92, P6, R16, UR20, RZ ;  /* 0x00000014105c7c10 */ /* 0x000fc8000ffde0ff */
[----:B------:R-:W-:-:S05]  /*47e0*/  IADD3.X R93, R17, UR4, RZ, P6, !PT ;  /* 0x00000004115d7c10 */ /* 0x000fca000b7fe4ff */
[----:B------:R2:W5:Y:S04]  /*47f0*/  LDG.E.LTC128B.U16 R88, desc[UR14][R92.64] ;  /* 0x0000000e5c587981 */ /* 0x000568000c1e1520 */
.L_x_87:
[----:B------:R-:W-:Y:S05]  /*4800*/  BSYNC B0 ;  /* 0x0000000000007941 */ /* 0x000fea0003800000 */
.L_x_86:
[----:B--2--5:R-:W-:Y:S01]  /*4810*/  HADD2.F32 R93, -RZ, R88.H0_H0 ;  /* 0x20000058ff5d7230 */ /* 0x024fe20000004100 */
[----:B------:R-:W-:Y:S01]  /*4820*/  LOP3.LUT P6, RZ, R120, 0x8, RZ, 0xc0, !PT ;  /* 0x0000000878ff7812 */ /* 0x000fe200078cc0ff */
[----:B------:R-:W-:Y:S03]  /*4830*/  BSSY B0, `(.L_x_88) ;  /* 0x000000c000007945 */ /* 0x000fe60003800000 */
[----:B------:R-:W-:-:S04]  /*4840*/  FMUL R93, R93, R2 ;  /* 0x000000025d5d7220 */ /* 0x000fc80000400000 */
[----:B------:R-:W-:-:S05]  /*4850*/  FFMA R93, R94, R0, R93 ;  /* 0x000000005e5d7223 */ /* 0x000fca000000005d */
[----:B------:R-:W-:-:S05]  /*4860*/  F2FP.F16.F32.PACK_AB R93, RZ, R93 ;  /* 0x0000005dff5d723e */ /* 0x000fca00000000ff */
[----:B------:R2:W-:Y:S01]  /*4870*/  @P5 STG.E.U16 desc[UR14][R124.64], R93 ;  /* 0x0000005d7c005986 */ /* 0x0005e2000c10150e */
[----:B------:R-:W-:-:S05]  /*4880*/  IADD3 R126, P5, R23, R156, RZ ;  /* 0x0000009c177e7210 */ /* 0x000fca0007fbe0ff */
[----:B------:R-:W-:Y:S01]  /*4890*/  IMAD.X R127, R15, 0x1, R157, P5 ;  /* 0x000000010f7f7824 */ /* 0x000fe200028e069d */
[----:B------:R-:W-:-:S13]  /*48a0*/  ISETP.GT.AND P5, PT, R7, 0x48, P6 ;  /* 0x000000480700780c */ /* 0x000fda00037a4270 */
[----:B--2---:R-:W-:Y:S05]  /*48b0*/  @!P5 BRA `(.L_x_89) ;  /* 0x00000000000cd947 */ /* 0x004fea0003800000 */
[----:B------:R-:W-:-:S04]  /*48c0*/  IADD3 R92, P6, R16, UR19, RZ ;  /* 0x00000013105c7c10 */ /* 0x000fc8000ffde0ff */
[----:B------:R-:W-:-:S05]  /*48d0*/  IADD3.X R93, R17, UR4, RZ, P6, !PT ;  /* 0x00000004115d7c10 */ /* 0x000fca000b7fe4ff */
[----:B------:R2:W5:Y:S04]  /*48e0*/  LDG.E.LTC128B.U16 R88, desc[UR14][R92.64] ;  /* 0x0000000e5c587981 */ /* 0x000568000c1e1520 */
.L_x_89:
[----:B------:R-:W-:Y:S05]  /*48f0*/  BSYNC B0 ;  /* 0x0000000000007941 */ /* 0x000fea0003800000 */
.L_x_88:
[----:B--2--5:R-:W-:Y:S01]  /*4900*/  HADD2.F32 R93, -RZ, R88.H0_H0 ;  /* 0x20000058ff5d7230 */ /* 0x024fe20000004100 */
        /* <DEDUP_REMOVED lines=12> */
[----:B------:R-:W3:Y:S01]  /*49d0*/  @P5 LDG.E.LTC128B.U16 R88, desc[UR14][R130.64] ;  /* 0x0000000e82585981 */ /* 0x000ee2000c1e1520 */
[----:B------:R-:W-:Y:S01]  /*49e0*/  ULOP3.LUT UR17, UR22, 0x22, URZ, 0xfc, !UPT ;  /* 0x0000002216117892 */ /* 0x000fe2000f8efc3f */
[----:B---3--:R-:W-:-:S05]  /*49f0*/  HADD2.F32 R95, -RZ, R88.H0_H0 ;  /* 0x20000058ff5f7230 */ /* 0x008fca0000004100 */
[----:B------:R-:W-:-:S04]  /*4a00*/  FMUL R95, R95, R2 ;  /* 0x000000025f5f7220 */ /* 0x000fc80000400000 */
[----:B------:R-:W-:-:S05]  /*4a10*/  FFMA R95, R96, R0, R95 ;  /* 0x00000000605f7223 */ /* 0x000fca000000005f */
[----:B------:R-:W-:-:S04]  /*4a20*/  F2FP.F16.F32.PACK_AB R95, RZ, R95 ;  /* 0x0000005fff5f723e */ /* 0x000fc800000000ff */
[----:B------:R-:W-:Y:S02]  /*4a30*/  PRMT R8, R95, 0x7610, R8 ;  /* 0x000076105f087816 */ /* 0x000fe40000000008 */
[----:B------:R-:W-:-:S03]  /*4a40*/  LOP3.LUT R95, R9, 0x32, RZ, 0xfc, !PT ;  /* 0x00000032095f7812 */ /* 0x000fc600078efcff */
[----:B------:R3:W-:Y:S01]  /*4a50*/  @P5 STG.E.U16 desc[UR14][R122.64], R8 ;  /* 0x000000087a005986 */ /* 0x0007e2000c10150e */
[----:B--2---:R-:W-:-:S05]  /*4a60*/  IADD3 R126, P5, R95, R154, RZ ;  /* 0x0000009a5f7e7210 */ /* 0x004fca0007fbe0ff */
[----:B------:R-:W-:Y:S01]  /*4a70*/  IMAD.X R127, R15, 0x1, R155, P5 ;  /* 0x000000010f7f7824 */ /* 0x000fe200028e069b */
[----:B------:R-:W-:-:S04]  /*4a80*/  IADD3 R130, P5, R20, UR17, RZ ;  /* 0x0000001114827c10 */ /* 0x000fc8000ffbe0ff */
[----:B------:R-:W-:Y:S02]  /*4a90*/  IADD3.X R131, R21, UR4, RZ, P5, !PT ;  /* 0x0000000415837c10 */ /* 0x000fe4000affe4ff */
[----:B------:R-:W-:-:S04]  /*4aa0*/  LOP3.LUT P5, RZ, R120, 0x20, RZ, 0xc0, !PT ;  /* 0x0000002078ff7812 */ /* 0x000fc800078ac0ff */
[----:B------:R-:W-:-:S13]  /*4ab0*/  ISETP.GT.AND P5, PT, R7, 0x40, P5 ;  /* 0x000000400700780c */ /* 0x000fda0002fa4270 */
[----:B------:R-:W2:Y:S01]  /*4ac0*/  @P5 LDG.E.LTC128B.U16 R88, desc[UR14][R130.64] ;  /* 0x0000000e82585981 */ /* 0x000ea2000c1e1520 */
[----:B------:R-:W-:Y:S01]  /*4ad0*/  BSSY B0, `(.L_x_90) ;  /* 0x000000d000007945 */ /* 0x000fe20003800000 */
[----:B--2---:R-:W-:-:S05]  /*4ae0*/  HADD2.F32 R133, -RZ, R88.H0_H0 ;  /* 0x20000058ff857230 */ /* 0x004fca0000004100 */
[----:B------:R-:W-:-:S04]  /*4af0*/  FMUL R6, R133, R2 ;  /* 0x0000000285067220 */ /* 0x000fc80000400000 */
[----:B------:R-:W-:-:S05]  /*4b00*/  FFMA R6, R97, R0, R6 ;  /* 0x0000000061067223 */ /* 0x000fca0000000006 */
[----:B------:R-:W-:-:S05]  /*4b10*/  F2FP.F16.F32.PACK_AB R6, RZ, R6 ;  /* 0x00000006ff06723e */ /* 0x000fca00000000ff */
[----:B------:R2:W-:Y:S01]  /*4b20*/  @P5 STG.E.U16 desc[UR14][R128.64], R6 ;  /* 0x0000000680005986 */ /* 0x0005e2000c10150e */
[----:B---3--:R-:W-:-:S05]  /*4b30*/  IADD3 R122, P5, R89, R156, RZ ;  /* 0x0000009c597a7210 */ /* 0x008fca0007fbe0ff */
[----:B------:R-:W-:Y:S01]  /*4b40*/  IMAD.X R123, R15, 0x1, R157, P5 ;  /* 0x000000010f7b7824 */ /* 0x000fe200028e069d */
[----:B------:R-:W-:-:S13]  /*4b50*/  ISETP.GT.AND P5, PT, R7, 0x48, P6 ;  /* 0x000000480700780c */ /* 0x000fda00037a4270 */
[----:B--2---:R-:W-:Y:S05]  /*4b60*/  @!P5 BRA `(.L_x_91) ;  /* 0x00000000000cd947 */ /* 0x004fea0003800000 */
[----:B------:R-:W-:-:S04]  /*4b70*/  IADD3 R96, P6, R16, UR18, RZ ;  /* 0x0000001210607c10 */ /* 0x000fc8000ffde0ff */
[----:B------:R-:W-:-:S05]  /*4b80*/  IADD3.X R97, R17, UR4, RZ, P6, !PT ;  /* 0x0000000411617c10 */ /* 0x000fca000b7fe4ff */
[----:B------:R2:W5:Y:S04]  /*4b90*/  LDG.E.LTC128B.U16 R88, desc[UR14][R96.64] ;  /* 0x0000000e60587981 */ /* 0x000568000c1e1520 */
.L_x_91:
[----:B------:R-:W-:Y:S05]  /*4ba0*/  BSYNC B0 ;  /* 0x0000000000007941 */ /* 0x000fea0003800000 */
.L_x_90:
        /* <DEDUP_REMOVED lines=14> */
.L_x_93:
[----:B------:R-:W-:Y:S05]  /*4c90*/  BSYNC B0 ;  /* 0x0000000000007941 */ /* 0x000fea0003800000 */
.L_x_92:
        /* <DEDUP_REMOVED lines=42> */
.L_x_95:
[----:B------:R-:W-:Y:S05]  /*4f40*/  BSYNC B0 ;  /* 0x0000000000007941 */ /* 0x000fea0003800000 */
.L_x_94:
        /* <DEDUP_REMOVED lines=14> */
.L_x_97:
[----:B------:R-:W-:Y:S05]  /*5030*/  BSYNC B0 ;  /* 0x0000000000007941 */ /* 0x000fea0003800000 */
.L_x_96:
        /* <DEDUP_REMOVED lines=42> */
.L_x_99:
[----:B------:R-:W-:Y:S05]  /*52e0*/  BSYNC B0 ;  /* 0x0000000000007941 */ /* 0x000fea0003800000 */
.L_x_98:
        /* <DEDUP_REMOVED lines=14> */
.L_x_101:
[----:B------:R-:W-:Y:S05]  /*53d0*/  BSYNC B0 ;  /* 0x0000000000007941 */ /* 0x000fea0003800000 */
.L_x_100:
        /* <DEDUP_REMOVED lines=42> */
.L_x_103:
[----:B------:R-:W-:Y:S05]  /*5680*/  BSYNC B0 ;  /* 0x0000000000007941 */ /* 0x000fea0003800000 */
.L_x_102:
        /* <DEDUP_REMOVED lines=14> */
.L_x_105:
[----:B------:R-:W-:Y:S05]  /*5770*/  BSYNC B0 ;  /* 0x0000000000007941 */ /* 0x000fea0003800000 */
.L_x_104:
[----:B--2--5:R-:W-:Y:S01]  /*5780*/  HADD2.F32 R109, -RZ, R88.H0_H0 ;  /* 0x20000058ff6d7230 */ /* 0x024fe20000004100 */
[----:B------:R-:W-:-:S04]  /*5790*/  ULOP3.LUT UR8, UR22, 0x60, URZ, 0xfc, !UPT ;  /* 0x0000006016087892 */ /* 0x000fc8000f8efc3f */
        /* <DEDUP_REMOVED lines=38> */
.L_x_107:
[----:B------:R-:W-:Y:S05]  /*5a00*/  BSYNC B0 ;  /* 0x0000000000007941 */ /* 0x000fea0003800000 */
.L_x_106:
[----:B--2--5:R-:W-:Y:S01]  /*5a10*/  HADD2.F32 R113, -RZ, R88.H0_H0 ;  /* 0x20000058ff717230 */ /* 0x024fe20000004100 */
[----:B------:R-:W-:Y:S04]  /*5a20*/  BSSY B0, `(.L_x_108) ;  /* 0x000000c000007945 */ /* 0x000fe80003800000 */
        /* <DEDUP_REMOVED lines=11> */
.L_x_109:
[----:B------:R-:W-:Y:S05]  /*5ae0*/  BSYNC B0 ;  /* 0x0000000000007941 */ /* 0x000fea0003800000 */
.L_x_108:
[----:B--2--5:R-:W-:Y:S01]  /*5af0*/  HADD2.F32 R113, -RZ, R88.H0_H0 ;  /* 0x20000058ff717230 */ /* 0x024fe20000004100 */
[----:B------:R-:W-:-:S04]  /*5b00*/  ULOP3.LUT UR6, UR22, 0x70, URZ, 0xfc, !UPT ;  /* 0x0000007016067892 */ /* 0x000fc8000f8efc3f */
[----:B------:R-:W-:-:S04]  /*5b10*/  FMUL R6, R113, R2 ;  /* 0x0000000271067220 */ /* 0x000fc80000400000 */
[----:B------:R-:W-:-:S05]  /*5b20*/  FFMA R6, R115, R0, R6 ;  /* 0x0000000073067223 */ /* 0x000fca0000000006 */
[----:B------:R-:W-:-:S05]  /*5b30*/  F2FP.F16.F32.PACK_AB R6, RZ, R6 ;  /* 0x00000006ff06723e */ /* 0x000fca00000000ff */
[----:B------:R-:W-:Y:S01]  /*5b40*/  @P5 STG.E.U16 desc[UR14][R128.64], R6 ;  /* 0x0000000680005986 */ /* 0x000fe2000c10150e */
        /* <DEDUP_REMOVED lines=10> */
[----:B------:R-:W-:-:S05]  /*5bf0*/  F2FP.F16.F32.PACK_AB R123, RZ, R123 ;  /* 0x0000007bff7b723e */ /* 0x000fca00000000ff */
[----:B------:R2:W-:Y:S01]  /*5c00*/  @P5 STG.E.U16 desc[UR14][R124.64], R123 ;  /* 0x0000007b7c005986 */ /* 0x0005e2000c10150e */
[----:B------:R-:W-:-:S05]  /*5c10*/  IADD3 R122, P5, R111, R156, RZ ;  /* 0x0000009c6f7a7210 */ /* 0x000fca0007fbe0ff */
[----:B--2---:R-:W-:Y:S01]  /*5c20*/  IMAD.X R123, R15, 0x1, R157, P5 ;  /* 0x000000010f7b7824 */ /* 0x004fe200028e069d */
        /* <DEDUP_REMOVED lines=17> */
.L_x_111:
[----:B------:R-:W-:Y:S05]  /*5d40*/  BSYNC B0 ;  /* 0x0000000000007941 */ /* 0x000fea0003800000 */
.L_x_110:
        /* <DEDUP_REMOVED lines=11> */
[----:B--2---:R-:W-:Y:S05]  /*5e00*/  @!P5 BRA `(.L_x_113) ;  /* 0x000000000004d947 */ /* 0x004fea0003800000 */
[----:B------:R2:W5:Y:S02]  /*5e10*/  LDG.E.LTC128B.U16 R88, desc[UR14][R16.64] ;  /* 0x0000000e10587981 */ /* 0x000564000c1e1520 */
.L_x_113:
[----:B------:R-:W-:Y:S05]  /*5e20*/  BSYNC B0 ;  /* 0x0000000000007941 */ /* 0x000fea0003800000 */
.L_x_112:
        /* <DEDUP_REMOVED lines=13> */
.L_x_115:
[----:B------:R-:W-:Y:S05]  /*5f00*/  BSYNC B0 ;  /* 0x0000000000007941 */ /* 0x000fea0003800000 */
.L_x_114:
[----:B-----5:R-:W-:Y:S01]  /*5f10*/  HADD2.F32 R113, -RZ, R88.H0_H0 ;  /* 0x20000058ff717230 */ /* 0x020fe20000004100 */
        /* <DEDUP_REMOVED lines=13> */
.L_x_117:
[----:B------:R-:W-:Y:S05]  /*5ff0*/  BSYNC B0 ;  /* 0x0000000000007941 */ /* 0x000fea0003800000 */
.L_x_116:
[----:B---3-5:R-:W-:Y:S01]  /*6000*/  HADD2.F32 R113, -RZ, R88.H0_H0 ;  /* 0x20000058ff717230 */ /* 0x028fe20000004100 */
        /* <DEDUP_REMOVED lines=10> */
[----:B---3--:R-:W-:Y:S05]  /*60b0*/  @!P5 BRA `(.L_x_119) ;  /* 0x000000000004d947 */ /* 0x008fea0003800000 */
[----:B------:R3:W5:Y:S02]  /*60c0*/  LDG.E.LTC128B.U16 R88, desc[UR14][R112.64] ;  /* 0x0000000e70587981 */ /* 0x000764000c1e1520 */
.L_x_119:
[----:B------:R-:W-:Y:S05]  /*60d0*/  BSYNC B0 ;  /* 0x0000000000007941 */ /* 0x000fea0003800000 */
.L_x_118:
        /* <DEDUP_REMOVED lines=10> */
[----:B0-----:R-:W-:Y:S05]  /*6180*/  @!P5 BRA `(.L_x_121) ;  /* 0x00000000000cd947 */ /* 0x001fea0003800000 */
[----:B------:R-:W-:-:S04]  /*6190*/  IADD3 R118, P6, R12, UR21, RZ ;  /* 0x000000150c767c10 */ /* 0x000fc8000ffde0ff */
[----:B------:R-:W-:-:S05]  /*61a0*/  IADD3.X R119, R13, UR4, RZ, P6, !PT ;  /* 0x000000040d777c10 */ /* 0x000fca000b7fe4ff */
[----:B------:R0:W5:Y:S04]  /*61b0*/  LDG.E.LTC128B.U16 R88, desc[UR14][R118.64] ;  /* 0x0000000e76587981 */ /* 0x000168000c1e1520 */
.L_x_121:
[----:B------:R-:W-:Y:S05]  /*61c0*/  BSYNC B0 ;  /* 0x0000000000007941 */ /* 0x000fea0003800000 */
.L_x_120:
[----:B0----5:R-:W-:Y:S01]  /*61d0*/  HADD2.F32 R119, -RZ, R88.H0_H0 ;  /* 0x20000058ff777230 */ /* 0x021fe20000004100 */
        /* <DEDUP_REMOVED lines=13> */
.L_x_123:
[----:B------:R-:W-:Y:S05]  /*62b0*/  BSYNC B0 ;  /* 0x0000000000007941 */ /* 0x000fea0003800000 */
.L_x_122:
        /* <DEDUP_REMOVED lines=8> */
[----:B0-----:R-:W-:Y:S01]  /*6340*/  IMAD.X R119, R5, 0x1, R15, P5 ;  /* 0x0000000105777824 */ /* 0x001fe200028e060f */
[----:B------:R-:W-:-:S13]  /*6350*/  ISETP.GT.AND P5, PT, R7, 0x80, P6 ;  /* 0x000000800700780c */ /* 0x000fda00037a4270 */
[----:B------:R-:W-:Y:S05]  /*6360*/  @!P5 BRA `(.L_x_125) ;  /* 0x00000000000cd947 */ /* 0x000fea0003800000 */
[----:B------:R-:W-:-:S04]  /*6370*/  IADD3 R114, P6, R10, UR19, RZ ;  /* 0x000000130a727c10 */ /* 0x000fc8000ffde0ff */
[----:B------:R-:W-:-:S05]  /*6380*/  IADD3.X R115, R11, UR4, RZ, P6, !PT ;  /* 0x000000040b737c10 */ /* 0x000fca000b7fe4ff */
[----:B------:R0:W5:Y:S04]  /*6390*/  LDG.E.LTC128B.U16 R88, desc[UR14][R114.64] ;  /* 0x0000000e72587981 */ /* 0x000168000c1e1520 */
.L_x_125:
[----:B------:R-:W-:Y:S05]  /*63a0*/  BSYNC B0 ;  /* 0x0000000000007941 */ /* 0x000fea0003800000 */
.L_x_124:
[----:B0----5:R-:W-:Y:S01]  /*63b0*/  HADD2.F32 R115, -RZ, R88.H0_H0 ;  /* 0x20000058ff737230 */ /* 0x021fe20000004100 */
[----:B------:R-:W-:Y:S01]  /*63c0*/  LOP3.LUT P6, RZ, R120, 0x4, RZ, 0xc0, !PT ;  /* 0x0000000478ff7812 */ /* 0x000fe200078cc0ff */
[----:B------:R-:W-:Y:S01]  /*63d0*/  BSSY B0, `(.L_x_126) ;  /* 0x000000d000007945 */ /* 0x000fe20003800000 */
[----:B------:R-:W-:Y:S02]  /*63e0*/  PRMT R60, R88, 0x7610, R60 ;  /* 0x00007610583c7816 */ /* 0x000fe4000000003c */
        /* <DEDUP_REMOVED lines=11> */
.L_x_127:
[----:B------:R-:W-:Y:S05]  /*64a0*/  BSYNC B0 ;  /* 0x0000000000007941 */ /* 0x000fea0003800000 */
.L_x_126:
        /* <DEDUP_REMOVED lines=15> */
.L_x_129:
[----:B------:R-:W-:Y:S05]  /*65a0*/  BSYNC B0 ;  /* 0x0000000000007941 */ /* 0x000fea0003800000 */
.L_x_128:
        /* <DEDUP_REMOVED lines=14> */
.L_x_131:
[----:B------:R-:W-:Y:S05]  /*6690*/  BSYNC B0 ;  /* 0x0000000000007941 */ /* 0x000fea0003800000 */
.L_x_130:
        /* <DEDUP_REMOVED lines=14> */
.L_x_133:
[----:B------:R-:W-:Y:S05]  /*6780*/  BSYNC B0 ;  /* 0x0000000000007941 */ /* 0x000fea0003800000 */
.L_x_132:
        /* <DEDUP_REMOVED lines=14> */
.L_x_135:
[----:B------:R-:W-:Y:S05]  /*6870*/  BSYNC B0 ;  /* 0x0000000000007941 */ /* 0x000fea0003800000 */
.L_x_134:
        /* <DEDUP_REMOVED lines=14> */
.L_x_137:
[----:B------:R-:W-:Y:S05]  /*6960*/  BSYNC B0 ;  /* 0x0000000000007941 */ /* 0x000fea0003800000 */
.L_x_136:
        /* <DEDUP_REMOVED lines=14> */
.L_x_139:
[----:B------:R-:W-:Y:S05]  /*6a50*/  BSYNC B0 ;  /* 0x0000000000007941 */ /* 0x000fea0003800000 */
.L_x_138:
        /* <DEDUP_REMOVED lines=14> */
.L_x_141:
[----:B------:R-:W-:Y:S05]  /*6b40*/  BSYNC B0 ;  /* 0x0000000000007941 */ /* 0x000fea0003800000 */
.L_x_140:
        /* <DEDUP_REMOVED lines=14> */
.L_x_143:
[----:B------:R-:W-:Y:S05]  /*6c30*/  BSYNC B0 ;  /* 0x0000000000007941 */ /* 0x000fea0003800000 */
.L_x_142:
        /* <DEDUP_REMOVED lines=14> */
.L_x_145:
[----:B------:R-:W-:Y:S05]  /*6d20*/  BSYNC B0 ;  /* 0x0000000000007941 */ /* 0x000fea0003800000 */
.L_x_144:
        /* <DEDUP_REMOVED lines=14> */
.L_x_147:
[----:B------:R-:W-:Y:S05]  /*6e10*/  BSYNC B0 ;  /* 0x0000000000007941 */ /* 0x000fea0003800000 */
.L_x_146:
        /* <DEDUP_REMOVED lines=14> */
.L_x_149:
[----:B------:R-:W-:Y:S05]  /*6f00*/  BSYNC B0 ;  /* 0x0000000000007941 */ /* 0x000fea0003800000 */
.L_x_148:
        /* <DEDUP_REMOVED lines=14> */
.L_x_151:
[----:B------:R-:W-:Y:S05]  /*6ff0*/  BSYNC B0 ;  /* 0x0000000000007941 */ /* 0x000fea0003800000 */
.L_x_150:
        /* <DEDUP_REMOVED lines=14> */
.L_x_153:
[----:B------:R-:W-:Y:S05]  /*70e0*/  BSYNC B0 ;  /* 0x0000000000007941 */ /* 0x000fea0003800000 */
.L_x_152:
        /* <DEDUP_REMOVED lines=14> */
.L_x_155:
[----:B------:R-:W-:Y:S05]  /*71d0*/  BSYNC B0 ;  /* 0x0000000000007941 */ /* 0x000fea0003800000 */
.L_x_154:
        /* <DEDUP_REMOVED lines=14> */
.L_x_157:
[----:B------:R-:W-:Y:S05]  /*72c0*/  BSYNC B0 ;  /* 0x0000000000007941 */ /* 0x000fea0003800000 */
.L_x_156:
        /* <DEDUP_REMOVED lines=14> */
.L_x_159:
[----:B------:R-:W-:Y:S05]  /*73b0*/  BSYNC B0 ;  /* 0x0000000000007941 */ /* 0x000fea0003800000 */
.L_x_158:
        /* <DEDUP_REMOVED lines=14> */
.L_x_161:
[----:B------:R-:W-:Y:S05]  /*74a0*/  BSYNC B0 ;  /* 0x0000000000007941 */ /* 0x000fea0003800000 */
.L_x_160:
[----:B0----5:R-:W-:Y:S01]  /*74b0*/  HADD2.F32 R61, -RZ, R6.H0_H0 ;  /* 0x20000006ff3d7230 */ /* 0x021fe20000004100 */
        /* <DEDUP_REMOVED lines=12> */
.L_x_163:
[----:B------:R-:W-:Y:S05]  /*7580*/  BSYNC B0 ;  /* 0x0000000000007941 */ /* 0x000fea0003800000 */
.L_x_162:
        /* <DEDUP_REMOVED lines=13> */
.L_x_165:
[----:B------:R-:W-:Y:S05]  /*7660*/  BSYNC B0 ;  /* 0x0000000000007941 */ /* 0x000fea0003800000 */
.L_x_164:
        /* <DEDUP_REMOVED lines=13> */
.L_x_167:
[----:B------:R-:W-:Y:S05]  /*7740*/  BSYNC B0 ;  /* 0x0000000000007941 */ /* 0x000fea0003800000 */
.L_x_166:
        /* <DEDUP_REMOVED lines=13> */
.L_x_169:
[----:B------:R-:W-:Y:S05]  /*7820*/  BSYNC B0 ;  /* 0x0000000000007941 */ /* 0x000fea0003800000 */
.L_x_168:
        /* <DEDUP_REMOVED lines=13> */
.L_x_171:
[----:B------:R-:W-:Y:S05]  /*7900*/  BSYNC B0 ;  /* 0x0000000000007941 */ /* 0x000fea0003800000 */
.L_x_170:
        /* <DEDUP_REMOVED lines=13> */
.L_x_173:
[----:B------:R-:W-:Y:S05]  /*79e0*/  BSYNC B0 ;  /* 0x0000000000007941 */ /* 0x000fea0003800000 */
.L_x_172:
        /* <DEDUP_REMOVED lines=13> */
.L_x_175:
[----:B------:R-:W-:Y:S05]  /*7ac0*/  BSYNC B0 ;  /* 0x0000000000007941 */ /* 0x000fea0003800000 */
.L_x_174:
        /* <DEDUP_REMOVED lines=9> */
[----:B0-----:R-:W-:Y:S02]  /*7b60*/  IADD3.X R5, R13, UR4, RZ, P5, !PT ;  /* 0x000000040d057c10 */ /* 0x001fe4000affe4ff */
[----:B------:R-:W-:-:S13]  /*7b70*/  ISETP.GT.AND P5, PT, R7, 0x88, P0 ;  /* 0x000000880700780c */ /* 0x000fda00007a4270 */
[----:B------:R-:W-:Y:S05]  /*7b80*/  @!P5 BRA `(.L_x_177) ;  /* 0x000000000004d947 */ /* 0x000fea0003800000 */
[----:B------:R0:W5:Y:S02]  /*7b90*/  LDG.E.LTC128B.U16 R6, desc[UR14][R4.64] ;  /* 0x0000000e04067981 */ /* 0x000164000c1e1520 */
.L_x_177:
[----:B------:R-:W-:Y:S05]  /*7ba0*/  BSYNC B0 ;  /* 0x0000000000007941 */ /* 0x000fea0003800000 */
.L_x_176:
[----:B0----5:R-:W-:Y:S01]  /*7bb0*/  HADD2.F32 R5, -RZ, R6.H0_H0 ;  /* 0x20000006ff057230 */ /* 0x021fe20000004100 */
[----:B------:R-:W-:Y:S04]  /*7bc0*/  BSSY B0, `(.L_x_178) ;  /* 0x000000d000007945 */ /* 0x000fe80003800000 */
[----:B------:R-:W-:-:S04]  /*7bd0*/  FMUL R4, R5, R2 ;  /* 0x0000000205047220 */ /* 0x000fc80000400000 */
[----:B------:R-:W-:-:S05]  /*7be0*/  FFMA R4, R87, R0, R4 ;  /* 0x0000000057047223 */ /* 0x000fca0000000004 */
[----:B------:R-:W-:-:S04]  /*7bf0*/  F2FP.F16.F32.PACK_AB R4, RZ, R4 ;  /* 0x00000004ff04723e */ /* 0x000fc800000000ff */
[----:B------:R-:W-:-:S05]  /*7c00*/  PRMT R5, R4, 0x7610, R5 ;  /* 0x0000761004057816 */ /* 0x000fca0000000005 */
        /* <DEDUP_REMOVED lines=8> */
.L_x_179:
[----:B------:R-:W-:Y:S05]  /*7c90*/  BSYNC B0 ;  /* 0x0000000000007941 */ /* 0x000fea0003800000 */
.L_x_178:
        /* <DEDUP_REMOVED lines=14> */
.L_x_181:
[----:B------:R-:W-:Y:S05]  /*7d80*/  BSYNC B0 ;  /* 0x0000000000007941 */ /* 0x000fea0003800000 */
.L_x_180:
[----:B0----5:R-:W-:Y:S01]  /*7d90*/  HADD2.F32 R13, -RZ, R6.H0_H0 ;  /* 0x20000006ff0d7230 */ /* 0x021fe20000004100 */
[----:B------:R-:W-:Y:S01]  /*7da0*/  ISETP.GT.AND P4, PT, R7, 0xc8, P4 ;  /* 0x000000c80700780c */ /* 0x000fe20002784270 */
[----:B------:R-:W-:Y:S03]  /*7db0*/  BSSY B0, `(.L_x_182) ;  /* 0x000000b000007945 */ /* 0x000fe60003800000 */
[----:B------:R-:W-:-:S04]  /*7dc0*/  FMUL R8, R13, R2 ;  /* 0x000000020d087220 */ /* 0x000fc80000400000 */
[----:B------:R-:W-:-:S05]  /*7dd0*/  FFMA R8, R25, R0, R8 ;  /* 0x0000000019087223 */ /* 0x000fca0000000008 */
[----:B------:R-:W-:-:S05]  /*7de0*/  F2FP.F16.F32.PACK_AB R8, RZ, R8 ;  /* 0x00000008ff08723e */ /* 0x000fca00000000ff */
[----:B------:R0:W-:Y:S01]  /*7df0*/  @P5 STG.E.U16 desc[UR14][R60.64], R8 ;  /* 0x000000083c005986 */ /* 0x0001e2000c10150e */
[----:B------:R-:W-:-:S05]  /*7e00*/  IADD3 R12, P5, R56, R9, RZ ;  /* 0x00000009380c7210 */ /* 0x000fca0007fbe0ff */
[----:B------:R-:W-:Y:S01]  /*7e10*/  IMAD.X R13, R57, 0x1, R15, P5 ;  /* 0x00000001390d7824 */ /* 0x000fe200028e060f */
[----:B------:R-:W-:Y:S07]  /*7e20*/  @!P4 BRA `(.L_x_183) ;  /* 0x00000000000cc947 */ /* 0x000fee0003800000 */
[----:B0-----:R-:W-:-:S04]  /*7e30*/  IADD3 R8, P5, R112, UR22, RZ ;  /* 0x0000001670087c10 */ /* 0x001fc8000ffbe0ff */
[----:B------:R-:W-:-:S05]  /*7e40*/  IADD3.X R9, R113, UR4, RZ, P5, !PT ;  /* 0x0000000471097c10 */ /* 0x000fca000affe4ff */
[----:B------:R0:W5:Y:S04]  /*7e50*/  LDG.E.LTC128B.U16 R6, desc[UR14][R8.64] ;  /* 0x0000000e08067981 */ /* 0x000168000c1e1520 */
.L_x_183:
[----:B------:R-:W-:Y:S05]  /*7e60*/  BSYNC B0 ;  /* 0x0000000000007941 */ /* 0x000fea0003800000 */
.L_x_182:
        /* <DEDUP_REMOVED lines=14> */
.L_x_185:
[----:B------:R-:W-:Y:S05]  /*7f50*/  BSYNC B0 ;  /* 0x0000000000007941 */ /* 0x000fea0003800000 */
.L_x_184:
[----:B-----5:R-:W-:Y:S01]  /*7f60*/  HADD2.F32 R3, -RZ, R6.H0_H0 ;  /* 0x20000006ff037230 */ /* 0x020fe20000004100 */
[----:B------:R-:W-:Y:S01]  /*7f70*/  LOP3.LUT P5, RZ, R120, 0x4, RZ, 0xc0, !PT ;  /* 0x0000000478ff7812 */ /* 0x000fe200078ac0ff */
[----:B------:R-:W-:Y:S03]  /*7f80*/  BSSY B0, `(.L_x_186) ;  /* 0x000000c000007945 */ /* 0x000fe60003800000 */
[----:B0-----:R-:W-:-:S04]  /*7f90*/  FMUL R8, R3, R2 ;  /* 0x0000000203087220 */ /* 0x001fc80000400000 */
        /* <DEDUP_REMOVED lines=10> */
.L_x_187:
[----:B------:R-:W-:Y:S05]  /*8040*/  BSYNC B0 ;  /* 0x0000000000007941 */ /* 0x000fea0003800000 */
.L_x_186:
        /* <DEDUP_REMOVED lines=14> */
.L_x_189:
[----:B------:R-:W-:Y:S05]  /*8130*/  BSYNC B0 ;  /* 0x0000000000007941 */ /* 0x000fea0003800000 */
.L_x_188:
[----:B-----5:R-:W-:Y:S01]  /*8140*/  HADD2.F32 R3, -RZ, R6.H0_H0 ;  /* 0x20000006ff037230 */ /* 0x020fe20000004100 */
[----:B------:R-:W-:Y:S01]  /*8150*/  LOP3.LUT P5, RZ, R120, 0x4, RZ, 0xc0, !PT ;  /* 0x0000000478ff7812 */ /* 0x000fe200078ac0ff */
[----:B------:R-:W-:Y:S03]  /*8160*/  BSSY B0, `(.L_x_190) ;  /* 0x000000e000007945 */ /* 0x000fe60003800000 */
[----:B0-----:R-:W-:-:S04]  /*8170*/  FMUL R4, R3, R2 ;  /* 0x0000000203047220 */ /* 0x001fc80000400000 */
[----:B------:R-:W-:-:S05]  /*8180*/  FFMA R4, R29, R0, R4 ;  /* 0x000000001d047223 */ /* 0x000fca0000000004 */
[----:B------:R-:W-:-:S04]  /*8190*/  F2FP.F16.F32.PACK_AB R4, RZ, R4 ;  /* 0x00000004ff04723e */ /* 0x000fc800000000ff */
[----:B------:R-:W-:Y:S02]  /*81a0*/  PRMT R5, R4, 0x7610, R5 ;  /* 0x0000761004057816 */ /* 0x000fe40000000005 */
[----:B------:R-:W-:-:S03]  /*81b0*/  PRMT R4, R6, 0x7610, R4 ;  /* 0x0000761006047816 */ /* 0x000fc60000000004 */
        /* <DEDUP_REMOVED lines=8> */
.L_x_191:
[----:B------:R-:W-:Y:S05]  /*8240*/  BSYNC B0 ;  /* 0x0000000000007941 */ /* 0x000fea0003800000 */
.L_x_190:
[----:B-----5:R-:W-:Y:S01]  /*8250*/  HADD2.F32 R3, -RZ, R4.H0_H0 ;  /* 0x20000004ff037230 */ /* 0x020fe20000004100 */
        /* <DEDUP_REMOVED lines=12> */
.L_x_193:
[----:B------:R-:W-:Y:S05]  /*8320*/  BSYNC B0 ;  /* 0x0000000000007941 */ /* 0x000fea0003800000 */
.L_x_192:
        /* <DEDUP_REMOVED lines=14> */
.L_x_195:
[----:B------:R-:W-:Y:S05]  /*8410*/  BSYNC B0 ;  /* 0x0000000000007941 */ /* 0x000fea0003800000 */
.L_x_194:
        /* <DEDUP_REMOVED lines=14> */
.L_x_197:
[----:B------:R-:W-:Y:S05]  /*8500*/  BSYNC B0 ;  /* 0x0000000000007941 */ /* 0x000fea0003800000 */
.L_x_196:
        /* <DEDUP_REMOVED lines=14> */
.L_x_199:
[----:B------:R-:W-:Y:S05]  /*85f0*/  BSYNC B0 ;  /* 0x0000000000007941 */ /* 0x000fea0003800000 */
.L_x_198:
        /* <DEDUP_REMOVED lines=13> */
.L_x_201:
[----:B------:R-:W-:Y:S05]  /*86d0*/  BSYNC B0 ;  /* 0x0000000000007941 */ /* 0x000fea0003800000 */
.L_x_200:
        /* <DEDUP_REMOVED lines=14> */
.L_x_203:
[----:B------:R-:W-:Y:S05]  /*87c0*/  BSYNC B0 ;  /* 0x0000000000007941 */ /* 0x000fea0003800000 */
.L_x_202:
        /* <DEDUP_REMOVED lines=14> */
.L_x_205:
[----:B------:R-:W-:Y:S05]  /*88b0*/  BSYNC B0 ;  /* 0x0000000000007941 */ /* 0x000fea0003800000 */
.L_x_204:
        /* <DEDUP_REMOVED lines=14> */
.L_x_207:
[----:B------:R-:W-:Y:S05]  /*89a0*/  BSYNC B0 ;  /* 0x0000000000007941 */ /* 0x000fea0003800000 */
.L_x_206:
        /* <DEDUP_REMOVED lines=13> */
.L_x_209:
[----:B------:R-:W-:Y:S05]  /*8a80*/  BSYNC B0 ;  /* 0x0000000000007941 */ /* 0x000fea0003800000 */
.L_x_208:
        /* <DEDUP_REMOVED lines=14> */
.L_x_211:
[----:B------:R-:W-:Y:S05]  /*8b70*/  BSYNC B0 ;  /* 0x0000000000007941 */ /* 0x000fea0003800000 */
.L_x_210:
        /* <DEDUP_REMOVED lines=14> */
.L_x_213:
[----:B------:R-:W-:Y:S05]  /*8c60*/  BSYNC B0 ;  /* 0x0000000000007941 */ /* 0x000fea0003800000 */
.L_x_212:
[----:B-----5:R-:W-:Y:S01]  /*8c70*/  HADD2.F32 R3, -RZ, R4.H0_H0 ;  /* 0x20000004ff037230 */ /* 0x020fe20000004100 */
[----:B------:R-:W-:Y:S01]  /*8c80*/  LOP3.LUT P5, RZ, R120, 0x100, RZ, 0xc0, !PT ;  /* 0x0000010078ff7812 */ /* 0x000fe200078ac0ff */
[----:B------:R-:W-:Y:S03]  /*8c90*/  BSSY B0, `(.L_x_214) ;  /* 0x000000a000007945 */ /* 0x000fe60003800000 */
[----:B------:R-:W-:-:S04]  /*8ca0*/  FMUL R6, R3, R2 ;  /* 0x0000000203067220 */ /* 0x000fc80000400000 */
[----:B------:R-:W-:-:S05]  /*8cb0*/  FFMA R6, R41, R0, R6 ;  /* 0x0000000029067223 */ /* 0x000fca0000000006 */
[----:B------:R-:W-:-:S05]  /*8cc0*/  F2FP.F16.F32.PACK_AB R6, RZ, R6 ;  /* 0x00000006ff06723e */ /* 0x000fca00000000ff */
[----:B------:R0:W-:Y:S01]  /*8cd0*/  @P4 STG.E.U16 desc[UR14][R18.64], R6 ;  /* 0x0000000612004986 */ /* 0x0001e2000c10150e */
[----:B------:R-:W-:-:S13]  /*8ce0*/  ISETP.GT.AND P4, PT, R7, 0xc8, P5 ;  /* 0x000000c80700780c */ /* 0x000fda0002f84270 */
[----:B0-----:R-:W-:Y:S05]  /*8cf0*/  @!P4 BRA `(.L_x_215) ;  /* 0x00000000000cc947 */ /* 0x001fea0003800000 */
[----:B------:R-:W-:-:S04]  /*8d00*/  IADD3 R4, P5, R112, UR12, RZ ;  /* 0x0000000c70047c10 */ /* 0x000fc8000ffbe0ff */
[----:B------:R-:W-:-:S05]  /*8d10*/  IADD3.X R5, R113, UR4, RZ, P5, !PT ;  /* 0x0000000471057c10 */ /* 0x000fca000affe4ff */
[----:B------:R0:W5:Y:S04]  /*8d20*/  LDG.E.LTC128B.U16 R4, desc[UR14][R4.64] ;  /* 0x0000000e04047981 */ /* 0x000168000c1e1520 */
.L_x_215:
[----:B------:R-:W-:Y:S05]  /*8d30*/  BSYNC B0 ;  /* 0x0000000000007941 */ /* 0x000fea0003800000 */
.L_x_214:
[----:B-----5:R-:W-:Y:S01]  /*8d40*/  HADD2.F32 R3, -RZ, R4.H0_H0 ;  /* 0x20000004ff037230 */ /* 0x020fe20000004100 */
[----:B------:R-:W-:Y:S04]  /*8d50*/  BSSY B0, `(.L_x_216) ;  /* 0x000000a000007945 */ /* 0x000fe80003800000 */
        /* <DEDUP_REMOVED lines=9> */
.L_x_217:
[----:B------:R-:W-:Y:S05]  /*8df0*/  BSYNC B0 ;  /* 0x0000000000007941 */ /* 0x000fea0003800000 */
.L_x_216:
        /* <DEDUP_REMOVED lines=14> */
.L_x_219:
[----:B------:R-:W-:Y:S05]  /*8ee0*/  BSYNC B0 ;  /* 0x0000000000007941 */ /* 0x000fea0003800000 */
.L_x_218:
        /* <DEDUP_REMOVED lines=14> */
.L_x_221:
[----:B------:R-:W-:Y:S05]  /*8fd0*/  BSYNC B0 ;  /* 0x0000000000007941 */ /* 0x000fea0003800000 */
.L_x_220:
[----:B-----5:R-:W-:Y:S01]  /*8fe0*/  HADD2.F32 R3, -RZ, R4.H0_H0 ;  /* 0x20000004ff037230 */ /* 0x020fe20000004100 */
[----:B------:R-:W-:Y:S01]  /*8ff0*/  LOP3.LUT P5, RZ, R120, 0x200, RZ, 0xc0, !PT ;  /* 0x0000020078ff7812 */ /* 0x000fe200078ac0ff */
[----:B------:R-:W-:Y:S03]  /*9000*/  BSSY B0, `(.L_x_222) ;  /* 0x000000b000007945 */ /* 0x000fe60003800000 */
[----:B------:R-:W-:Y:S01]  /*9010*/  FMUL R6, R3, R2 ;  /* 0x0000000203067220 */ /* 0x000fe20000400000 */
[----:B------:R-:W-:Y:S02]  /*9020*/  ISETP.GT.AND P5, PT, R7, 0xc8, P5 ;  /* 0x000000c80700780c */ /* 0x000fe40002fa4270 */
[----:B------:R-:W-:Y:S01]  /*9030*/  PRMT R3, R4, 0x7610, R3 ;  /* 0x0000761004037816 */ /* 0x000fe20000000003 */
[----:B------:R-:W-:-:S05]  /*9040*/  FFMA R6, R45, R0, R6 ;  /* 0x000000002d067223 */ /* 0x000fca0000000006 */
[----:B------:R-:W-:-:S05]  /*9050*/  F2FP.F16.F32.PACK_AB R6, RZ, R6 ;  /* 0x00000006ff06723e */ /* 0x000fca00000000ff */
[----:B------:R0:W-:Y:S01]  /*9060*/  @P4 STG.E.U16 desc[UR14][R10.64], R6 ;  /* 0x000000060a004986 */ /* 0x0001e2000c10150e */
[----:B------:R-:W-:Y:S05]  /*9070*/  @!P5 BRA `(.L_x_223) ;  /* 0x00000000000cd947 */ /* 0x000fea0003800000 */
[----:B------:R-:W-:-:S04]  /*9080*/  IADD3 R4, P4, R112, UR10, RZ ;  /* 0x0000000a70047c10 */ /* 0x000fc8000ff9e0ff */
[----:B0-----:R-:W-:-:S05]  /*9090*/  IADD3.X R5, R113, UR4, RZ, P4, !PT ;  /* 0x0000000471057c10 */ /* 0x001fca000a7fe4ff */
[----:B------:R0:W5:Y:S04]  /*90a0*/  LDG.E.LTC128B.U16 R3, desc[UR14][R4.64] ;  /* 0x0000000e04037981 */ /* 0x000168000c1e1520 */
.L_x_223:
[----:B------:R-:W-:Y:S05]  /*90b0*/  BSYNC B0 ;  /* 0x0000000000007941 */ /* 0x000fea0003800000 */
.L_x_222:
[----:B0----5:R-:W-:Y:S01]  /*90c0*/  HADD2.F32 R5, -RZ, R3.H0_H0 ;  /* 0x20000003ff057230 */ /* 0x021fe20000004100 */
[----:B------:R-:W-:Y:S01]  /*90d0*/  IADD3 R4, P4, R56, R101, RZ ;  /* 0x0000006538047210 */ /* 0x000fe20007f9e0ff */
[----:B------:R-:W-:Y:S01]  /*90e0*/  BSSY B0, `(.L_x_224) ;  /* 0x000000b000007945 */ /* 0x000fe20003800000 */
[----:B------:R-:W-:Y:S02]  /*90f0*/  ISETP.GT.AND P6, PT, R7, 0xc8, P6 ;  /* 0x000000c80700780c */ /* 0x000fe400037c4270 */
[----:B------:R-:W-:-:S04]  /*9100*/  FMUL R5, R5, R2 ;  /* 0x0000000205057220 */ /* 0x000fc80000400000 */
[----:B------:R-:W-:-:S05]  /*9110*/  FFMA R5, R46, R0, R5 ;  /* 0x000000002e057223 */ /* 0x000fca0000000005 */
[----:B------:R-:W-:Y:S01]  /*9120*/  F2FP.F16.F32.PACK_AB R6, RZ, R5 ;  /* 0x00000005ff06723e */ /* 0x000fe200000000ff */
[----:B------:R-:W-:-:S05]  /*9130*/  IMAD.X R5, R57, 0x1, R15, P4 ;  /* 0x0000000139057824 */ /* 0x000fca00020e060f */
[----:B------:R0:W-:Y:S01]  /*9140*/  @P5 STG.E.U16 desc[UR14][R4.64], R6 ;  /* 0x0000000604005986 */ /* 0x0001e2000c10150e */
[----:B------:R-:W-:Y:S05]  /*9150*/  @!P6 BRA `(.L_x_225) ;  /* 0x00000000000ce947 */ /* 0x000fea0003800000 */
[----:B0-----:R-:W-:-:S04]  /*9160*/  IADD3 R4, P4, R112, UR9, RZ ;  /* 0x0000000970047c10 */ /* 0x001fc8000ff9e0ff */
[----:B------:R-:W-:-:S05]  /*9170*/  IADD3.X R5, R113, UR4, RZ, P4, !PT ;  /* 0x0000000471057c10 */ /* 0x000fca000a7fe4ff */
[----:B------:R0:W5:Y:S04]  /*9180*/  LDG.E.LTC128B.U16 R3, desc[UR14][R4.64] ;  /* 0x0000000e04037981 */ /* 0x000168000c1e1520 */
.L_x_225:
[----:B------:R-:W-:Y:S05]  /*9190*/  BSYNC B0 ;  /* 0x0000000000007941 */ /* 0x000fea0003800000 */
.L_x_224:
[----:B0----5:R-:W-:Y:S01]  /*91a0*/  HADD2.F32 R5, -RZ, R3.H0_H0 ;  /* 0x20000003ff057230 */ /* 0x021fe20000004100 */
[----:B------:R-:W-:Y:S01]  /*91b0*/  ISETP.GT.AND P4, PT, R7, 0xc0, P3 ;  /* 0x000000c00700780c */ /* 0x000fe20001f84270 */
[----:B------:R-:W-:Y:S03]  /*91c0*/  BSSY B0, `(.L_x_226) ;  /* 0x000000b000007945 */ /* 0x000fe60003800000 */
[----:B------:R-:W-:-:S04]  /*91d0*/  FMUL R4, R5, R2 ;  /* 0x0000000205047220 */ /* 0x000fc80000400000 */
[----:B------:R-:W-:Y:S01]  /*91e0*/  FFMA R47, R47, R0, R4 ;  /* 0x000000002f2f7223 */ /* 0x000fe20000000004 */
[----:B------:R-:W-:-:S04]  /*91f0*/  IADD3 R4, P5, R56, R103, RZ ;  /* 0x0000006738047210 */ /* 0x000fc80007fbe0ff */
[----:B------:R-:W-:Y:S01]  /*9200*/  F2FP.F16.F32.PACK_AB R47, RZ, R47 ;  /* 0x0000002fff2f723e */ /* 0x000fe200000000ff */
[----:B------:R-:W-:-:S05]  /*9210*/  IMAD.X R5, R57, 0x1, R15, P5 ;  /* 0x0000000139057824 */ /* 0x000fca00028e060f */
[----:B------:R0:W-:Y:S01]  /*9220*/  @P6 STG.E.U16 desc[UR14][R4.64], R47 ;  /* 0x0000002f04006986 */ /* 0x0001e2000c10150e */
[----:B------:R-:W-:Y:S05]  /*9230*/  @!P4 BRA `(.L_x_227) ;  /* 0x00000000000cc947 */ /* 0x000fea0003800000 */
[----:B0-----:R-:W-:-:S04]  /*9240*/  IADD3 R4, P5, R16, UR8, RZ ;  /* 0x0000000810047c10 */ /* 0x001fc8000ffbe0ff */
[----:B------:R-:W-:-:S05]  /*9250*/  IADD3.X R5, R17, UR4, RZ, P5, !PT ;  /* 0x0000000411057c10 */ /* 0x000fca000affe4ff */
[----:B------:R0:W5:Y:S04]  /*9260*/  LDG.E.LTC128B.U16 R3, desc[UR14][R4.64] ;  /* 0x0000000e04037981 */ /* 0x000168000c1e1520 */
.L_x_227:
[----:B------:R-:W-:Y:S05]  /*9270*/  BSYNC B0 ;  /* 0x0000000000007941 */ /* 0x000fea0003800000 */
.L_x_226:
        /* <DEDUP_REMOVED lines=13> */
.L_x_229:
[----:B------:R-:W-:Y:S05]  /*9350*/  BSYNC B0 ;  /* 0x0000000000007941 */ /* 0x000fea0003800000 */
.L_x_228:
        /* <DEDUP_REMOVED lines=13> */
.L_x_231:
[----:B------:R-:W-:Y:S05]  /*9430*/  BSYNC B0 ;  /* 0x0000000000007941 */ /* 0x000fea0003800000 */
.L_x_230:
        /* <DEDUP_REMOVED lines=13> */
.L_x_233:
[----:B------:R-:W-:Y:S05]  /*9510*/  BSYNC B0 ;  /* 0x0000000000007941 */ /* 0x000fea0003800000 */
.L_x_232:
        /* <DEDUP_REMOVED lines=13> */
.L_x_235:
[----:B------:R-:W-:Y:S05]  /*95f0*/  BSYNC B0 ;  /* 0x0000000000007941 */ /* 0x000fea0003800000 */
.L_x_234:
[----:B0----5:R-:W-:Y:S01]  /*9600*/  HADD2.F32 R5, -RZ, R3.H0_H0 ;  /* 0x20000003ff057230 */ /* 0x021fe20000004100 */
[----:B------:R-:W-:Y:S01]  /*9610*/  IADD3 R4, P4, R20, R109, RZ ;  /* 0x0000006d14047210 */ /* 0x000fe20007f9e0ff */
[----:B------:R-:W-:Y:S01]  /*9620*/  BSSY B0, `(.L_x_236) ;  /* 0x000000b000007945 */ /* 0x000fe20003800000 */
[----:B------:R-:W-:Y:S02]  /*9630*/  ISETP.GT.AND P2, PT, R7, 0xc0, P0 ;  /* 0x000000c00700780c */ /* 0x000fe40000744270 */
[----:B------:R-:W-:-:S04]  /*9640*/  FMUL R5, R5, R2 ;  /* 0x0000000205057220 */ /* 0x000fc80000400000 */
[----:B------:R-:W-:-:S05]  /*9650*/  FFMA R5, R52, R0, R5 ;  /* 0x0000000034057223 */ /* 0x000fca0000000005 */
[----:B------:R-:W-:Y:S01]  /*9660*/  F2FP.F16.F32.PACK_AB R6, RZ, R5 ;  /* 0x00000005ff06723e */ /* 0x000fe200000000ff */
[----:B------:R-:W-:Y:S01]  /*9670*/  IMAD.X R5, R21, 0x1, R15, P4 ;  /* 0x0000000115057824 */ /* 0x000fe200020e060f */
[----:B------:R-:W-:-:S04]  /*9680*/  IADD3 R8, P4, R16, UR5, RZ ;  /* 0x0000000510087c10 */ /* 0x000fc8000ff9e0ff */
[----:B------:R0:W-:Y:S01]  /*9690*/  @P3 STG.E.U16 desc[UR14][R4.64], R6 ;  /* 0x0000000604003986 */ /* 0x0001e2000c10150e */
[----:B------:R-:W-:Y:S01]  /*96a0*/  IADD3.X R9, R17, UR4, RZ, P4, !PT ;  /* 0x0000000411097c10 */ /* 0x000fe2000a7fe4ff */
[----:B------:R-:W-:Y:S07]  /*96b0*/  @!P2 BRA `(.L_x_237) ;  /* 0x000000000004a947 */ /* 0x000fee0003800000 */
[----:B------:R0:W5:Y:S02]  /*96c0*/  LDG.E.LTC128B.U16 R3, desc[UR14][R8.64] ;  /* 0x0000000e08037981 */ /* 0x000164000c1e1520 */
.L_x_237:
[----:B------:R-:W-:Y:S05]  /*96d0*/  BSYNC B0 ;  /* 0x0000000000007941 */ /* 0x000fea0003800000 */
.L_x_236:
        /* <DEDUP_REMOVED lines=13> */
.L_x_239:
[----:B------:R-:W-:Y:S05]  /*97b0*/  BSYNC B0 ;  /* 0x0000000000007941 */ /* 0x000fea0003800000 */
.L_x_238:
        /* <DEDUP_REMOVED lines=13> */
.L_x_241:
[----:B------:R-:W-:Y:S05]  /*9890*/  BSYNC B0 ;  /* 0x0000000000007941 */ /* 0x000fea0003800000 */
.L_x_240:
[----:B-----5:R-:W-:-:S05]  /*98a0*/  HADD2.F32 R3, -RZ, R3.H0_H0 ;  /* 0x20000003ff037230 */ /* 0x020fca0000004100 */
[----:B0-----:R-:W-:Y:S01]  /*98b0*/  FMUL R4, R3, R2 ;  /* 0x0000000203047220 */ /* 0x001fe20000400000 */
[----:B------:R-:W-:-:S03]  /*98c0*/  IADD3 R2, P1, R56, R111, RZ ;  /* 0x0000006f38027210 */ /* 0x000fc60007f3e0ff */
[----:B------:R-:W-:Y:S01]  /*98d0*/  FFMA R4, R55, R0, R4 ;  /* 0x0000000037047223 */ /* 0x000fe20000000004 */
[----:B------:R-:W-:Y:S09]  /*98e0*/  @!P0 EXIT ;  /* 0x000000000000894d */ /* 0x000ff20003800000 */
[----:B------:R-:W-:Y:S01]  /*98f0*/  F2FP.F16.F32.PACK_AB R4, RZ, R4 ;  /* 0x00000004ff04723e */ /* 0x000fe200000000ff */
[----:B------:R-:W-:-:S05]  /*9900*/  IMAD.X R3, R57, 0x1, R15, P1 ;  /* 0x0000000139037824 */ /* 0x000fca00008e060f */
[----:B------:R-:W-:Y:S01]  /*9910*/  STG.E.U16 desc[UR14][R2.64], R4 ;  /* 0x0000000402007986 */ /* 0x000fe2000c10150e */
[----:B------:R-:W-:Y:S05]  /*9920*/  EXIT ;  /* 0x000000000000794d */ /* 0x000fea0003800000 */
.L_x_21:
[----:B------:R-:W-:Y:S01]  /*9930*/  ULDC.64 UR4, c[0x0][0x650] ;  /* 0x0001940000047ab9 */ /* 0x000fe20000000a00 */
[-C--:B------:R-:W-:Y:S01]  /*9940*/  FMUL R120, R120, R0.reuse ;  /* 0x0000000078787220 */ /* 0x080fe20000400000 */
[----:B------:R-:W-:Y:S01]  /*9950*/  LEA R2, P1, R10, UR4, 0x1 ;  /* 0x000000040a027c11 */ /* 0x000fe2000f8208ff */
[-C--:B------:R-:W-:Y:S01]  /*9960*/  FMUL R121, R121, R0.reuse ;  /* 0x0000000079797220 */ /* 0x080fe20000400000 */
[----:B------:R-:W-:Y:S01]  /*9970*/  ISETP.GT.AND P5, PT, R8, 0x1, PT ;  /* 0x000000010800780c */ /* 0x000fe20003fa4270 */
[----:B------:R-:W-:Y:S01]  /*9980*/  FMUL R122, R122, R0 ;  /* 0x000000007a7a7220 */ /* 0x000fe20000400000 */
[----:B------:R-:W-:Y:S01]  /*9990*/  F2FP.F16.F32.PACK_AB R120, RZ, R120 ;  /* 0x00000078ff78723e */ /* 0x000fe200000000ff */
[-C--:B------:R-:W-:Y:S01]  /*99a0*/  FMUL R123, R123, R0.reuse ;  /* 0x000000007b7b7220 */ /* 0x080fe20000400000 */
[----:B------:R-:W-:Y:S01]  /*99b0*/  LEA.HI.X R3, R10, UR5, R155, 0x1, P1 ;  /* 0x000000050a037c11 */ /* 0x000fe200088f0c9b */
[-C--:B------:R-:W-:Y:S01]  /*99c0*/  FMUL R124, R124, R0.reuse ;  /* 0x000000007c7c7220 */ /* 0x080fe20000400000 */
[----:B------:R-:W-:Y:S01]  /*99d0*/  ISETP.GT.AND P1, PT, R7, RZ, P5 ;  /* 0x000000ff0700720c */ /* 0x000fe20002f24270 */
[-C--:B------:R-:W-:Y:S01]  /*99e0*/  FMUL R125, R125, R0.reuse ;  /* 0x000000007d7d7220 */ /* 0x080fe20000400000 */
[----:B------:R-:W-:Y:S01]  /*99f0*/  SHF.L.U64.HI R9, R156, 0x1, R9 ;  /* 0x000000019c097819 */ /* 0x000fe20000010209 */
[----:B------:R-:W-:Y:S01]  /*9a00*/  @P0 STG.E.U16 desc[UR14][R2.64], R120 ;  /* 0x0000007802000986 */ /* 0x000fe2000c10150e */
[C---:B------:R-:W-:Y:S01]  /*9a10*/  ISETP.GT.AND P0, PT, R7.reuse, 0x8, P5 ;  /* 0x000000080700780c */ /* 0x040fe20002f04270 */
[-C--:B------:R-:W-:Y:S01]  /*9a20*/  FMUL R126, R126, R0.reuse ;  /* 0x000000007e7e7220 */ /* 0x080fe20000400000 */
[----:B------:R-:W-:Y:S01]  /*9a30*/  ISETP.GT.AND P3, PT, R7, 0x8, P4 ;  /* 0x000000080700780c */ /* 0x000fe20002764270 */
[----:B------:R-:W-:Y:S01]  /*9a40*/  FMUL R127, R127, R0 ;  /* 0x000000007f7f7220 */ /* 0x000fe20000400000 */
[----:B------:R-:W-:Y:S01]  /*9a50*/  LEA R156, P2, R156, R2, 0x1 ;  /* 0x000000029c9c7211 */ /* 0x000fe200078408ff */
[-C--:B------:R-:W-:Y:S01]  /*9a60*/  FMUL R128, R128, R0.reuse ;  /* 0x0000000080807220 */ /* 0x080fe20000400000 */
[----:B------:R-:W-:Y:S01]  /*9a70*/  F2FP.F16.F32.PACK_AB R121, RZ, R121 ;  /* 0x00000079ff79723e */ /* 0x000fe200000000ff */
[----:B------:R-:W-:Y:S01]  /*9a80*/  FMUL R129, R129, R0 ;  /* 0x0000000081817220 */ /* 0x000fe20000400000 */
[----:B------:R-:W-:Y:S01]  /*9a90*/  F2FP.F16.F32.PACK_AB R122, RZ, R122 ;  /* 0x0000007aff7a723e */ /* 0x000fe200000000ff */
[----:B------:R-:W-:Y:S01]  /*9aa0*/  IMAD.X R157, R9, 0x1, R3, P2 ;  /* 0x00000001099d7824 */ /* 0x000fe200010e0603 */
[----:B------:R-:W-:Y:S01]  /*9ab0*/  F2FP.F16.F32.PACK_AB R123, RZ, R123 ;  /* 0x0000007bff7b723e */ /* 0x000fe200000000ff */
[----:B------:R-:W-:Y:S01]  /*9ac0*/  @P1 STG.E.U16 desc[UR14][R2.64+0x2], R121 ;  /* 0x0000027902001986 */ /* 0x000fe2000c10150e */
[C---:B------:R-:W-:Y:S01]  /*9ad0*/  ISETP.GT.AND P6, PT, R8.reuse, 0x8, PT ;  /* 0x000000080800780c */ /* 0x040fe20003fc4270 */
[--C-:B------:R-:W-:Y:S01]  /*9ae0*/  @P0 IMAD.MOV.U32 R4, RZ, RZ, R156.reuse ;  /* 0x000000ffff040224 */ /* 0x100fe200078e009c */
[----:B------:R-:W-:Y:S01]  /*9af0*/  ISETP.GT.AND P5, PT, R8, 0x9, PT ;  /* 0x000000090800780c */ /* 0x000fe20003fa4270 */
[--C-:B------:R-:W-:Y:S01]  /*9b00*/  @P0 IMAD.MOV.U32 R5, RZ, RZ, R157.reuse ;  /* 0x000000ffff050224 */ /* 0x100fe200078e009d */
[----:B------:R-:W-:Y:S01]  /*9b10*/  @P3 STG.E.U16 desc[UR14][R156.64], R122 ;  /* 0x0000007a9c003986 */ /* 0x000fe2000c10150e */
[C---:B------:R-:W-:Y:S01]  /*9b20*/  ISETP.GT.AND P1, PT, R7.reuse, RZ, P6 ;  /* 0x000000ff0700720c */ /* 0x040fe20003724270 */
[-C--:B------:R-:W-:Y:S01]  /*9b30*/  FMUL R130, R130, R0.reuse ;  /* 0x0000000082827220 */ /* 0x080fe20000400000 */
[C---:B------:R-:W-:Y:S01]  /*9b40*/  ISETP.GT.AND P2, PT, R7.reuse, RZ, P5 ;  /* 0x000000ff0700720c */ /* 0x040fe20002f44270 */
[----:B------:R0:W-:Y:S01]  /*9b50*/  @P0 STG.E.U16 desc[UR14][R4.64+0x2], R123 ;  /* 0x0000027b04000986 */ /* 0x0001e2000c10150e */
[----:B------:R-:W-:Y:S01]  /*9b60*/  ISETP.GT.AND P0, PT, R7, 0x8, P6 ;  /* 0x000000080700780c */ /* 0x000fe20003704270 */
[----:B------:R-:W-:Y:S01]  /*9b70*/  FMUL R131, R131, R0 ;  /* 0x0000000083837220 */ /* 0x000fe20000400000 */
[----:B------:R-:W-:Y:S01]  /*9b80*/  F2FP.F16.F32.PACK_AB R124, RZ, R124 ;  /* 0x0000007cff7c723e */ /* 0x000fe200000000ff */
[----:B------:R-:W-:Y:S01]  /*9b90*/  IMAD.SHL.U32 R9, R14, 0x80, RZ ;  /* 0x000000800e097824 */ /* 0x000fe200078e00ff */
[----:B------:R-:W-:Y:S01]  /*9ba0*/  F2FP.F16.F32.PACK_AB R125, RZ, R125 ;  /* 0x0000007dff7d723e */ /* 0x000fe200000000ff */
[----:B------:R-:W-:Y:S01]  /*9bb0*/  FMUL R132, R132, R0 ;  /* 0x0000000084847220 */ /* 0x000fe20000400000 */
[----:B------:R-:W-:Y:S01]  /*9bc0*/  F2FP.F16.F32.PACK_AB R126, RZ, R126 ;  /* 0x0000007eff7e723e */ /* 0x000fe200000000ff */
[-C--:B------:R-:W-:Y:S01]  /*9bd0*/  FMUL R133, R133, R0.reuse ;  /* 0x0000000085857220 */ /* 0x080fe20000400000 */
[----:B------:R-:W-:Y:S01]  /*9be0*/  ISETP.GT.AND P3, PT, R8, 0x10, PT ;  /* 0x000000100800780c */ /* 0x000fe20003f64270 */
[----:B------:R-:W-:Y:S01]  /*9bf0*/  @P1 STG.E.U16 desc[UR14][R2.64+0x10], R124 ;  /* 0x0000107c02001986 */ /* 0x000fe2000c10150e */
[----:B------:R-:W-:Y:S01]  /*9c00*/  ISETP.GT.AND P1, PT, R7, 0x8, P5 ;  /* 0x000000080700780c */ /* 0x000fe20002f24270 */
[----:B------:R-:W-:Y:S01]  /*9c10*/  FMUL R134, R134, R0 ;  /* 0x0000000086867220 */ /* 0x000fe20000400000 */
[----:B------:R-:W-:Y:S01]  /*9c20*/  F2FP.F16.F32.PACK_AB R127, RZ, R127 ;  /* 0x0000007fff7f723e */ /* 0x000fe200000000ff */
[--C-:B0-----:R-:W-:Y:S01]  /*9c30*/  @P0 IMAD.MOV.U32 R4, RZ, RZ, R156.reuse ;  /* 0x000000ffff040224 */ /* 0x101fe200078e009c */
[----:B------:R-:W-:Y:S01]  /*9c40*/  @P2 STG.E.U16 desc[UR14][R2.64+0x12], R125 ;  /* 0x0000127d02002986 */ /* 0x000fe2000c10150e */
[----:B------:R-:W-:Y:S01]  /*9c50*/  @P0 IMAD.MOV.U32 R5, RZ, RZ, R157 ;  /* 0x000000ffff050224 */ /* 0x000fe200078e009d */
[----:B------:R-:W-:Y:S01]  /*9c60*/  F2FP.F16.F32.PACK_AB R128, RZ, R128 ;  /* 0x00000080ff80723e */ /* 0x000fe200000000ff */
[-C--:B------:R-:W-:Y:S01]  /*9c70*/  FMUL R135, R135, R0.reuse ;  /* 0x0000000087877220 */ /* 0x080fe20000400000 */
[----:B------:R-:W-:Y:S01]  /*9c80*/  ISETP.GT.AND P2, PT, R8, 0x11, PT ;  /* 0x000000110800780c */ /* 0x000fe20003f44270 */
[-C--:B------:R-:W-:Y:S01]  /*9c90*/  FMUL R136, R136, R0.reuse ;  /* 0x0000000088887220 */ /* 0x080fe20000400000 */
[----:B------:R0:W-:Y:S01]  /*9ca0*/  @P0 STG.E.U16 desc[UR14][R4.64+0x10], R126 ;  /* 0x0000107e04000986 */ /* 0x0001e2000c10150e */
[----:B------:R-:W-:Y:S01]  /*9cb0*/  ISETP.GT.AND P0, PT, R7, RZ, P3 ;  /* 0x000000ff0700720c */ /* 0x000fe20001f04270 */
[-C--:B------:R-:W-:Y:S01]  /*9cc0*/  FMUL R137, R137, R0.reuse ;  /* 0x0000000089897220 */ /* 0x080fe20000400000 */
[----:B------:R-:W-:Y:S01]  /*9cd0*/  F2FP.F16.F32.PACK_AB R129, RZ, R129 ;  /* 0x00000081ff81723e */ /* 0x000fe200000000ff */
[----:B------:R-:W-:Y:S01]  /*9ce0*/  FMUL R138, R138, R0 ;  /* 0x000000008a8a7220 */ /* 0x000fe20000400000 */
[----:B------:R-:W-:Y:S01]  /*9cf0*/  F2FP.F16.F32.PACK_AB R130, RZ, R130 ;  /* 0x00000082ff82723e */ /* 0x000fe200000000ff */
[-C--:B------:R-:W-:Y:S01]  /*9d00*/  FMUL R139, R139, R0.reuse ;  /* 0x000000008b8b7220 */ /* 0x080fe20000400000 */
[----:B------:R-:W-:Y:S01]  /*9d10*/  F2FP.F16.F32.PACK_AB R131, RZ, R131 ;  /* 0x00000083ff83723e */ /* 0x000fe200000000ff */
[-C--:B------:R-:W-:Y:S01]  /*9d20*/  FMUL R140, R140, R0.reuse ;  /* 0x000000008c8c7220 */ /* 0x080fe20000400000 */
[----:B------:R-:W-:Y:S01]  /*9d30*/  SHF.L.U64.HI R15, R14, 0x7, R15 ;  /* 0x000000070e0f7819 */ /* 0x000fe2000001020f */
[----:B------:R-:W-:Y:S01]  /*9d40*/  FMUL R141, R141, R0 ;  /* 0x000000008d8d7220 */ /* 0x000fe20000400000 */
[----:B------:R-:W-:Y:S01]  /*9d50*/  LOP3.LUT R11, R9, 0x2, RZ, 0xfc, !PT ;  /* 0x00000002090b7812 */ /* 0x000fe200078efcff */
[--C-:B0-----:R-:W-:Y:S01]  /*9d60*/  @P1 IMAD.MOV.U32 R4, RZ, RZ, R156.reuse ;  /* 0x000000ffff041224 */ /* 0x101fe200078e009c */
[----:B------:R-:W-:Y:S01]  /*9d70*/  F2FP.F16.F32.PACK_AB R132, RZ, R132 ;  /* 0x00000084ff84723e */ /* 0x000fe200000000ff */
[--C-:B------:R-:W-:Y:S01]  /*9d80*/  @P1 IMAD.MOV.U32 R5, RZ, RZ, R157.reuse ;  /* 0x000000ffff051224 */ /* 0x100fe200078e009d */
[----:B------:R-:W-:Y:S01]  /*9d90*/  F2FP.F16.F32.PACK_AB R133, RZ, R133 ;  /* 0x00000085ff85723e */ /* 0x000fe200000000ff */
[----:B------:R-:W-:Y:S01]  /*9da0*/  FMUL R142, R142, R0 ;  /* 0x000000008e8e7220 */ /* 0x000fe20000400000 */
[----:B------:R-:W-:Y:S01]  /*9db0*/  F2FP.F16.F32.PACK_AB R134, RZ, R134 ;  /* 0x00000086ff86723e */ /* 0x000fe200000000ff */
[-C--:B------:R-:W-:Y:S01]  /*9dc0*/  FMUL R143, R143, R0.reuse ;  /* 0x000000008f8f7220 */ /* 0x080fe20000400000 */
[----:B------:R-:W-:Y:S01]  /*9dd0*/  @P1 STG.E.U16 desc[UR14][R4.64+0x12], R127 ;  /* 0x0000127f04001986 */ /* 0x000fe2000c10150e */
[----:B------:R-:W-:Y:S01]  /*9de0*/  ISETP.GT.AND P1, PT, R8, 0x19, PT ;  /* 0x000000190800780c */ /* 0x000fe20003f24270 */
[-C--:B------:R-:W-:Y:S01]  /*9df0*/  FMUL R144, R144, R0.reuse ;  /* 0x0000000090907220 */ /* 0x080fe20000400000 */
[----:B------:R-:W-:Y:S01]  /*9e00*/  F2FP.F16.F32.PACK_AB R135, RZ, R135 ;  /* 0x00000087ff87723e */ /* 0x000fe200000000ff */
[----:B------:R-:W-:Y:S01]  /*9e10*/  @P0 STG.E.U16 desc[UR14][R2.64+0x20], R128 ;  /* 0x0000208002000986 */ /* 0x000fe2000c10150e */
[----:B------:R-:W-:Y:S01]  /*9e20*/  ISETP.GT.AND P0, PT, R7, RZ, P2 ;  /* 0x000000ff0700720c */ /* 0x000fe20001704270 */
[----:B------:R-:W-:Y:S01]  /*9e30*/  FMUL R145, R145, R0 ;  /* 0x0000000091917220 */ /* 0x000fe20000400000 */
[----:B------:R-:W-:Y:S01]  /*9e40*/  F2FP.F16.F32.PACK_AB R136, RZ, R136 ;  /* 0x00000088ff88723e */ /* 0x000fe200000000ff */
[-C--:B------:R-:W-:Y:S01]  /*9e50*/  FMUL R146, R146, R0.reuse ;  /* 0x0000000092927220 */ /* 0x080fe20000400000 */
[----:B------:R-:W-:Y:S01]  /*9e60*/  F2FP.F16.F32.PACK_AB R137, RZ, R137 ;  /* 0x00000089ff89723e */ /* 0x000fe200000000ff */
[----:B------:R-:W-:Y:S01]  /*9e70*/  FMUL R147, R147, R0 ;  /* 0x0000000093937220 */ /* 0x000fe20000400000 */
[----:B------:R-:W-:Y:S01]  /*9e80*/  F2FP.F16.F32.PACK_AB R138, RZ, R138 ;  /* 0x0000008aff8a723e */ /* 0x000fe200000000ff */
[-C--:B------:R-:W-:Y:S01]  /*9e90*/  FMUL R148, R148, R0.reuse ;  /* 0x0000000094947220 */ /* 0x080fe20000400000 */
[----:B------:R-:W-:Y:S01]  /*9ea0*/  F2FP.F16.F32.PACK_AB R139, RZ, R139 ;  /* 0x0000008bff8b723e */ /* 0x000fe200000000ff */
[----:B------:R-:W-:Y:S01]  /*9eb0*/  FMUL R149, R149, R0 ;  /* 0x0000000095957220 */ /* 0x000fe20000400000 */
[----:B------:R-:W-:Y:S01]  /*9ec0*/  F2FP.F16.F32.PACK_AB R140, RZ, R140 ;  /* 0x0000008cff8c723e */ /* 0x000fe200000000ff */
[-C--:B------:R-:W-:Y:S01]  /*9ed0*/  FMUL R150, R150, R0.reuse ;  /* 0x0000000096967220 */ /* 0x080fe20000400000 */
[----:B------:R-:W-:Y:S01]  /*9ee0*/  ISETP.GT.AND P5, PT, R8, 0x29, PT ;  /* 0x000000290800780c */ /* 0x000fe20003fa4270 */
[----:B------:R-:W-:Y:S01]  /*9ef0*/  @P0 STG.E.U16 desc[UR14][R2.64+0x22], R129 ;  /* 0x0000228102000986 */ /* 0x000fe2000c10150e */
[----:B------:R-:W-:Y:S01]  /*9f00*/  ISETP.GT.AND P0, PT, R7, 0x8, P3 ;  /* 0x000000080700780c */ /* 0x000fe20001f04270 */
[-C--:B------:R-:W-:Y:S01]  /*9f10*/  FMUL R151, R151, R0.reuse ;  /* 0x0000000097977220 */ /* 0x080fe20000400000 */
[----:B------:R-:W-:Y:S01]  /*9f20*/  F2FP.F16.F32.PACK_AB R141, RZ, R141 ;  /* 0x0000008dff8d723e */ /* 0x000fe200000000ff */
[----:B------:R-:W-:Y:S01]  /*9f30*/  FMUL R88, R88, R0 ;  /* 0x0000000058587220 */ /* 0x000fe20000400000 */
[----:B------:R-:W-:Y:S01]  /*9f40*/  F2FP.F16.F32.PACK_AB R142, RZ, R142 ;  /* 0x0000008eff8e723e */ /* 0x000fe200000000ff */
[-C--:B------:R-:W-:Y:S01]  /*9f50*/  FMUL R89, R89, R0.reuse ;  /* 0x0000000059597220 */ /* 0x080fe20000400000 */
[----:B------:R-:W-:Y:S01]  /*9f60*/  F2FP.F16.F32.PACK_AB R143, RZ, R143 ;  /* 0x0000008fff8f723e */ /* 0x000fe200000000ff */
[-C--:B------:R-:W-:Y:S01]  /*9f70*/  FMUL R90, R90, R0.reuse ;  /* 0x000000005a5a7220 */ /* 0x080fe20000400000 */
[----:B------:R-:W-:Y:S01]  /*9f80*/  ISETP.GT.AND P3, PT, R8, 0x30, PT ;  /* 0x000000300800780c */ /* 0x000fe20003f64270 */
[----:B------:R-:W-:Y:S01]  /*9f90*/  FMUL R91, R91, R0 ;  /* 0x000000005b5b7220 */ /* 0x000fe20000400000 */
[----:B------:R-:W-:Y:S01]  /*9fa0*/  F2FP.F16.F32.PACK_AB R144, RZ, R144 ;  /* 0x00000090ff90723e */ /* 0x000fe200000000ff */
[----:B------:R-:W-:Y:S01]  /*9fb0*/  FMUL R92, R92, R0 ;  /* 0x000000005c5c7220 */ /* 0x000fe20000400000 */
[----:B------:R-:W-:Y:S01]  /*9fc0*/  F2FP.F16.F32.PACK_AB R145, RZ, R145 ;  /* 0x00000091ff91723e */ /* 0x000fe200000000ff */
[--C-:B------:R-:W-:Y:S01]  /*9fd0*/  @P0 IMAD.MOV.U32 R12, RZ, RZ, R156.reuse ;  /* 0x000000ffff0c0224 */ /* 0x100fe200078e009c */
[----:B------:R-:W-:Y:S01]  /*9fe0*/  F2FP.F16.F32.PACK_AB R146, RZ, R146 ;  /* 0x00000092ff92723e */ /* 0x000fe200000000ff */
[--C-:B------:R-:W-:Y:S01]  /*9ff0*/  @P0 IMAD.MOV.U32 R13, RZ, RZ, R157.reuse ;  /* 0x000000ffff0d0224 */ /* 0x100fe200078e009d */
[----:B------:R-:W-:Y:S01]  /*a000*/  F2FP.F16.F32.PACK_AB R147, RZ, R147 ;  /* 0x00000093ff93723e */ /* 0x000fe200000000ff */
[----:B------:R-:W-:Y:S01]  /*a010*/  FMUL R93, R93, R0 ;  /* 0x000000005d5d7220 */ /* 0x000fe20000400000 */
[----:B------:R-:W-:Y:S01]  /*a020*/  F2FP.F16.F32.PACK_AB R148, RZ, R148 ;  /* 0x00000094ff94723e */ /* 0x000fe200000000ff */
[-C--:B------:R-:W-:Y:S01]  /*a030*/  FMUL R94, R94, R0.reuse ;  /* 0x000000005e5e7220 */ /* 0x080fe20000400000 */
[----:B------:R0:W-:Y:S01]  /*a040*/  @P0 STG.E.U16 desc[UR14][R12.64+0x20], R130 ;  /* 0x000020820c000986 */ /* 0x0001e2000c10150e */
[----:B------:R-:W-:Y:S01]  /*a050*/  ISETP.GT.AND P0, PT, R7, 0x8, P2 ;  /* 0x000000080700780c */ /* 0x000fe20001704270 */
[-C--:B------:R-:W-:Y:S01]  /*a060*/  FMUL R95, R95, R0.reuse ;  /* 0x000000005f5f7220 */ /* 0x080fe20000400000 */
[----:B------:R-:W-:Y:S01]  /*a070*/  ISETP.GT.AND P2, PT, R8, 0x18, PT ;  /* 0x000000180800780c */ /* 0x000fe20003f44270 */
[-C--:B------:R-:W-:Y:S01]  /*a080*/  FMUL R96, R96, R0.reuse ;  /* 0x0000000060607220 */ /* 0x080fe20000400000 */
[----:B------:R-:W-:Y:S01]  /*a090*/  F2FP.F16.F32.PACK_AB R149, RZ, R149 ;  /* 0x00000095ff95723e */ /* 0x000fe200000000ff */
[----:B------:R-:W-:Y:S01]  /*a0a0*/  FMUL R97, R97, R0 ;  /* 0x0000000061617220 */ /* 0x000fe20000400000 */
[----:B------:R-:W-:Y:S01]  /*a0b0*/  F2FP.F16.F32.PACK_AB R150, RZ, R150 ;  /* 0x00000096ff96723e */ /* 0x000fe200000000ff */
[-C--:B------:R-:W-:Y:S01]  /*a0c0*/  FMUL R98, R98, R0.reuse ;  /* 0x0000000062627220 */ /* 0x080fe20000400000 */
[----:B------:R-:W-:Y:S01]  /*a0d0*/  F2FP.F16.F32.PACK_AB R151, RZ, R151 ;  /* 0x00000097ff97723e */ /* 0x000fe200000000ff */
[-C--:B------:R-:W-:Y:S01]  /*a0e0*/  FMUL R99, R99, R0.reuse ;  /* 0x0000000063637220 */ /* 0x080fe20000400000 */
[C---:B------:R-:W-:Y:S01]  /*a0f0*/  LOP3.LUT R17, R9.reuse, 0x10, RZ, 0xfc, !PT ;  /* 0x0000001009117812 */ /* 0x040fe200078efcff */
[----:B------:R-:W-:Y:S01]  /*a100*/  FMUL R100, R100, R0 ;  /* 0x0000000064647220 */ /* 0x000fe20000400000 */
[----:B------:R-:W-:Y:S01]  /*a110*/  F2FP.F16.F32.PACK_AB R88, RZ, R88 ;  /* 0x00000058ff58723e */ /* 0x000fe200000000ff */
[--C-:B0-----:R-:W-:Y:S01]  /*a120*/  @P0 IMAD.MOV.U32 R12, RZ, RZ, R156.reuse ;  /* 0x000000ffff0c0224 */ /* 0x101fe200078e009c */
[----:B------:R-:W-:Y:S01]  /*a130*/  LOP3.LUT R19, R9, 0x12, RZ, 0xfc, !PT ;  /* 0x0000001209137812 */ /* 0x000fe200078efcff */
[----:B------:R-:W-:Y:S01]  /*a140*/  @P0 IMAD.MOV.U32 R13, RZ, RZ, R157 ;  /* 0x000000ffff0d0224 */ /* 0x000fe200078e009d */
[----:B------:R-:W-:Y:S01]  /*a150*/  F2FP.F16.F32.PACK_AB R89, RZ, R89 ;  /* 0x00000059ff59723e */ /* 0x000fe200000000ff */
[----:B------:R-:W-:Y:S01]  /*a160*/  FMUL R101, R101, R0 ;  /* 0x0000000065657220 */ /* 0x000fe20000400000 */
[----:B------:R-:W-:Y:S01]  /*a170*/  F2FP.F16.F32.PACK_AB R90, RZ, R90 ;  /* 0x0000005aff5a723e */ /* 0x000fe200000000ff */
[----:B------:R-:W-:Y:S01]  /*a180*/  FMUL R102, R102, R0 ;  /* 0x0000000066667220 */ /* 0x000fe20000400000 */
[----:B------:R0:W-:Y:S01]  /*a190*/  @P0 STG.E.U16 desc[UR14][R12.64+0x22], R131 ;  /* 0x000022830c000986 */ /* 0x0001e2000c10150e */
[----:B------:R-:W-:Y:S01]  /*a1a0*/  IADD3 R4, P0, R9, R2, RZ ;  /* 0x0000000209047210 */ /* 0x000fe20007f1e0ff */
[-C--:B------:R-:W-:Y:S01]  /*a1b0*/  FMUL R103, R103, R0.reuse ;  /* 0x0000000067677220 */ /* 0x080fe20000400000 */
[----:B------:R-:W-:Y:S01]  /*a1c0*/  F2FP.F16.F32.PACK_AB R91, RZ, R91 ;  /* 0x0000005bff5b723e */ /* 0x000fe200000000ff */
[----:B------:R-:W-:Y:S01]  /*a1d0*/  FMUL R104, R104, R0 ;  /* 0x0000000068687220 */ /* 0x000fe20000400000 */
[----:B------:R-:W-:Y:S01]  /*a1e0*/  F2FP.F16.F32.PACK_AB R92, RZ, R92 ;  /* 0x0000005cff5c723e */ /* 0x000fe200000000ff */
[--C-:B------:R-:W-:Y:S01]  /*a1f0*/  IMAD.X R5, R15, 0x1, R3.reuse, P0 ;  /* 0x000000010f057824 */ /* 0x100fe200000e0603 */
[----:B------:R-:W-:Y:S01]  /*a200*/  IADD3 R20, P0, R11, R2, RZ ;  /* 0x000000020b147210 */ /* 0x000fe20007f1e0ff */
[-C--:B------:R-:W-:Y:S01]  /*a210*/  FMUL R105, R105, R0.reuse ;  /* 0x0000000069697220 */ /* 0x080fe20000400000 */
[----:B------:R-:W-:Y:S01]  /*a220*/  LOP3.LUT R23, R9, 0x22, RZ, 0xfc, !PT ;  /* 0x0000002209177812 */ /* 0x000fe200078efcff */
[-C--:B------:R-:W-:Y:S01]  /*a230*/  FMUL R106, R106, R0.reuse ;  /* 0x000000006a6a7220 */ /* 0x080fe20000400000 */
[----:B------:R-:W-:Y:S01]  /*a240*/  F2FP.F16.F32.PACK_AB R93, RZ, R93 ;  /* 0x0000005dff5d723e */ /* 0x000fe200000000ff */
[----:B------:R-:W-:Y:S01]  /*a250*/  IMAD.X R21, R15, 0x1, R3, P0 ;  /* 0x000000010f157824 */ /* 0x000fe200000e0603 */
        /* <DEDUP_REMOVED lines=28> */
[----:B------:R-:W-:Y:S01]  /*a420*/  ISETP.GT.AND P0, PT, R7, 0x8, P2 ;  /* 0x000000080700780c */ /* 0x000fe20001704270 */
[-C--:B------:R-:W-:Y:S01]  /*a430*/  FMUL R119, R119, R0.reuse ;  /* 0x0000000077777220 */ /* 0x080fe20000400000 */
[----:B------:R-:W-:Y:S01]  /*a440*/  ISETP.GT.AND P2, PT, R8, 0x20, PT ;  /* 0x000000200800780c */ /* 0x000fe20003f44270 */
        /* <DEDUP_REMOVED lines=10> */
[----:B0-----:R-:W-:Y:S01]  /*a4f0*/  @P0 IMAD.MOV.U32 R12, RZ, RZ, R156 ;  /* 0x000000ffff0c0224 */ /* 0x001fe200078e009c */
[----:B------:R-:W-:Y:S01]  /*a500*/  F2FP.F16.F32.PACK_AB R111, RZ, R111 ;  /* 0x0000006fff6f723e */ /* 0x000fe200000000ff */
[--C-:B------:R-:W-:Y:S01]  /*a510*/  @P0 IMAD.MOV.U32 R13, RZ, RZ, R157.reuse ;  /* 0x000000ffff0d0224 */ /* 0x100fe200078e009d */
[----:B------:R-:W-:Y:S01]  /*a520*/  PRMT R6, R110, 0x7610, R6 ;  /* 0x000076106e067816 */ /* 0x000fe20000000006 */
        /* <DEDUP_REMOVED lines=15> */
[----:B------:R-:W-:Y:S01]  /*a620*/  FMUL R68, R68, R0 ;  /* 0x0000000044447220 */ /* 0x000fe20000400000 */
[----:B------:R-:W-:Y:S01]  /*a630*/  F2FP.F16.F32.PACK_AB R117, RZ, R117 ;  /* 0x00000075ff75723e */ /* 0x000fe200000000ff */
[--C-:B0-----:R-:W-:Y:S01]  /*a640*/  @P0 IMAD.MOV.U32 R12, RZ, RZ, R156.reuse ;  /* 0x000000ffff0c0224 */ /* 0x101fe200078e009c */
[----:B------:R-:W-:Y:S01]  /*a650*/  F2FP.F16.F32.PACK_AB R118, RZ, R118 ;  /* 0x00000076ff76723e */ /* 0x000fe200000000ff */
[--C-:B------:R-:W-:Y:S01]  /*a660*/  @P0 IMAD.MOV.U32 R13, RZ, RZ, R157.reuse ;  /* 0x000000ffff0d0224 */ /* 0x100fe200078e009d */
[----:B------:R-:W-:Y:S01]  /*a670*/  F2FP.F16.F32.PACK_AB R119, RZ, R119 ;  /* 0x00000077ff77723e */ /* 0x000fe200000000ff */
[----:B------:R-:W-:Y:S01]  /*a680*/  FMUL R69, R69, R0 ;  /* 0x0000000045457220 */ /* 0x000fe20000400000 */
[----:B------:R-:W-:Y:S01]  /*a690*/  F2FP.F16.F32.PACK_AB R56, RZ, R56 ;  /* 0x00000038ff38723e */ /* 0x000fe200000000ff */
        /* <DEDUP_REMOVED lines=15> */
[----:B------:R-:W-:Y:S01]  /*a790*/  @P0 STG.E.U16 desc[UR14][R2.64+0x40], R136 ;  /* 0x0000408802000986 */ /* 0x000fe2000c10150e */
        /* <DEDUP_REMOVED lines=97> */
[----:B0-----:R-:W-:Y:S01]  /*adb0*/  @P0 IMAD.MOV.U32 R12, RZ, RZ, R156 ;  /* 0x000000ffff0c0224 */ /* 0x001fe200078e009c */
[----:B------:R-:W-:Y:S01]  /*adc0*/  F2FP.F16.F32.PACK_AB R38, RZ, R38 ;  /* 0x00000026ff26723e */ /* 0x000fe200000000ff */
[----:B------:R-:W-:Y:S01]  /*add0*/  @P0 IMAD.MOV.U32 R13, RZ, RZ, R157 ;  /* 0x000000ffff0d0224 */ /* 0x000fe200078e009d */
[----:B------:R-:W-:Y:S01]  /*ade0*/  F2FP.F16.F32.PACK_AB R39, RZ, R39 ;  /* 0x00000027ff27723e */ /* 0x000fe200000000ff */
[----:B------:R-:W-:Y:S01]  /*adf0*/  FMUL R53, R53, R0 ;  /* 0x0000000035357220 */ /* 0x000fe20000400000 */
[----:B------:R-:W-:Y:S01]  /*ae00*/  F2FP.F16.F32.PACK_AB R40, RZ, R40 ;  /* 0x00000028ff28723e */ /* 0x000fe200000000ff */
[-C--:B------:R-:W-:Y:S01]  /*ae10*/  FMUL R54, R54, R0.reuse ;  /* 0x0000000036367220 */ /* 0x080fe20000400000 */
[----:B------:R0:W-:Y:S01]  /*ae20*/  @P0 STG.E.U16 desc[UR14][R12.64+0x50], R142 ;  /* 0x0000508e0c000986 */ /* 0x0001e2000c10150e */
[----:B------:R-:W-:Y:S01]  /*ae30*/  ISETP.GT.AND P0, PT, R7, 0x8, P5 ;  /* 0x000000080700780c */ /* 0x000fe20002f04270 */
[----:B------:R-:W-:Y:S01]  /*ae40*/  FMUL R0, R55, R0 ;  /* 0x0000000037007220 */ /* 0x000fe20000400000 */
[----:B------:R-:W-:-:S02]  /*ae50*/  F2FP.F16.F32.PACK_AB R41, RZ, R41 ;  /* 0x00000029ff29723e */ /* 0x000fc400000000ff */
[----:B------:R-:W-:Y:S02]  /*ae60*/  F2FP.F16.F32.PACK_AB R42, RZ, R42 ;  /* 0x0000002aff2a723e */ /* 0x000fe400000000ff */
[----:B------:R-:W-:Y:S02]  /*ae70*/  F2FP.F16.F32.PACK_AB R43, RZ, R43 ;  /* 0x0000002bff2b723e */ /* 0x000fe400000000ff */
[----:B------:R-:W-:Y:S02]  /*ae80*/  F2FP.F16.F32.PACK_AB R44, RZ, R44 ;  /* 0x0000002cff2c723e */ /* 0x000fe400000000ff */
[----:B------:R-:W-:Y:S02]  /*ae90*/  F2FP.F16.F32.PACK_AB R45, RZ, R45 ;  /* 0x0000002dff2d723e */ /* 0x000fe400000000ff */
[----:B------:R-:W-:Y:S01]  /*aea0*/  F2FP.F16.F32.PACK_AB R46, RZ, R46 ;  /* 0x0000002eff2e723e */ /* 0x000fe200000000ff */
[----:B0-----:R-:W-:Y:S01]  /*aeb0*/  @P0 IMAD.MOV.U32 R12, RZ, RZ, R156 ;  /* 0x000000ffff0c0224 */ /* 0x001fe200078e009c */
[----:B------:R-:W-:Y:S01]  /*aec0*/  F2FP.F16.F32.PACK_AB R47, RZ, R47 ;  /* 0x0000002fff2f723e */ /* 0x000fe200000000ff */
[----:B------:R-:W-:Y:S01]  /*aed0*/  @P0 IMAD.MOV.U32 R13, RZ, RZ, R157 ;  /* 0x000000ffff0d0224 */ /* 0x000fe200078e009d */
[----:B------:R-:W-:-:S02]  /*aee0*/  F2FP.F16.F32.PACK_AB R48, RZ, R48 ;  /* 0x00000030ff30723e */ /* 0x000fc400000000ff */
[----:B------:R-:W-:Y:S02]  /*aef0*/  F2FP.F16.F32.PACK_AB R49, RZ, R49 ;  /* 0x00000031ff31723e */ /* 0x000fe400000000ff */
[----:B------:R0:W-:Y:S01]  /*af00*/  @P0 STG.E.U16 desc[UR14][R12.64+0x52], R143 ;  /* 0x0000528f0c000986 */ /* 0x0001e2000c10150e */
[----:B------:R-:W-:Y:S02]  /*af10*/  ISETP.GT.AND P0, PT, R7, RZ, P3 ;  /* 0x000000ff0700720c */ /* 0x000fe40001f04270 */
[----:B------:R-:W-:Y:S02]  /*af20*/  F2FP.F16.F32.PACK_AB R50, RZ, R50 ;  /* 0x00000032ff32723e */ /* 0x000fe400000000ff */
[----:B------:R-:W-:Y:S02]  /*af30*/  F2FP.F16.F32.PACK_AB R51, RZ, R51 ;  /* 0x00000033ff33723e */ /* 0x000fe400000000ff */
[----:B------:R-:W-:Y:S02]  /*af40*/  F2FP.F16.F32.PACK_AB R52, RZ, R52 ;  /* 0x00000034ff34723e */ /* 0x000fe400000000ff */
[----:B------:R-:W-:-:S02]  /*af50*/  F2FP.F16.F32.PACK_AB R53, RZ, R53 ;  /* 0x00000035ff35723e */ /* 0x000fc400000000ff */
[----:B------:R-:W-:-:S03]  /*af60*/  F2FP.F16.F32.PACK_AB R54, RZ, R54 ;  /* 0x00000036ff36723e */ /* 0x000fc600000000ff */
[----:B------:R-:W-:Y:S01]  /*af70*/  @P0 STG.E.U16 desc[UR14][R2.64+0x60], R144 ;  /* 0x0000609002000986 */ /* 0x000fe2000c10150e */
[----:B------:R-:W-:-:S13]  /*af80*/  ISETP.GT.AND P0, PT, R7, RZ, P1 ;  /* 0x000000ff0700720c */ /* 0x000fda0000f04270 */
[----:B------:R-:W-:Y:S01]  /*af90*/  @P0 STG.E.U16 desc[UR14][R2.64+0x62], R145 ;  /* 0x0000629102000986 */ /* 0x000fe2000c10150e */
[----:B------:R-:W-:-:S13]  /*afa0*/  ISETP.GT.AND P0, PT, R7, 0x8, P3 ;  /* 0x000000080700780c */ /* 0x000fda0001f04270 */
[----:B0-----:R-:W-:Y:S02]  /*afb0*/  @P0 IMAD.MOV.U32 R12, RZ, RZ, R156 ;  /* 0x000000ffff0c0224 */ /* 0x001fe400078e009c */
[----:B------:R-:W-:-:S05]  /*afc0*/  @P0 IMAD.MOV.U32 R13, RZ, RZ, R157 ;  /* 0x000000ffff0d0224 */ /* 0x000fca00078e009d */
[----:B------:R0:W-:Y:S01]  /*afd0*/  @P0 STG.E.U16 desc[UR14][R12.64+0x60], R146 ;  /* 0x000060920c000986 */ /* 0x0001e2000c10150e */
[----:B------:R-:W-:-:S13]  /*afe0*/  ISETP.GT.AND P0, PT, R7, 0x8, P1 ;  /* 0x000000080700780c */ /* 0x000fda0000f04270 */
[----:B0-----:R-:W-:Y:S02]  /*aff0*/  @P0 IMAD.MOV.U32 R12, RZ, RZ, R156 ;  /* 0x000000ffff0c0224 */ /* 0x001fe400078e009c */
[----:B------:R-:W-:-:S05]  /*b000*/  @P0 IMAD.MOV.U32 R13, RZ, RZ, R157 ;  /* 0x000000ffff0d0224 */ /* 0x000fca00078e009d */
[----:B------:R0:W-:Y:S01]  /*b010*/  @P0 STG.E.U16 desc[UR14][R12.64+0x62], R147 ;  /* 0x000062930c000986 */ /* 0x0001e2000c10150e */
[----:B------:R-:W-:-:S13]  /*b020*/  ISETP.GT.AND P0, PT, R7, RZ, P2 ;  /* 0x000000ff0700720c */ /* 0x000fda0001704270 */
[----:B------:R-:W-:Y:S01]  /*b030*/  @P0 STG.E.U16 desc[UR14][R2.64+0x70], R148 ;  /* 0x0000709402000986 */ /* 0x000fe2000c10150e */
[----:B------:R-:W-:-:S04]  /*b040*/  ISETP.GT.AND P0, PT, R8, 0x39, PT ;  /* 0x000000390800780c */ /* 0x000fc80003f04270 */
        /* <DEDUP_REMOVED lines=10> */
[----:B------:R-:W-:-:S05]  /*b0f0*/  IADD3 R126, P6, R17, R2, RZ ;  /* 0x00000002117e7210 */ /* 0x000fca0007fde0ff */
[----:B------:R-:W-:Y:S01]  /*b100*/  IMAD.X R127, R15, 0x1, R3, P6 ;  /* 0x000000010f7f7824 */ /* 0x000fe200030e0603 */
[----:B------:R-:W-:-:S13]  /*b110*/  ISETP.GT.AND P6, PT, R7, 0x40, P4 ;  /* 0x000000400700780c */ /* 0x000fda00027c4270 */
[----:B------:R-:W-:Y:S01]  /*b120*/  @P6 STG.E.U16 desc[UR14][R4.64], R88 ;  /* 0x0000005804006986 */ /* 0x000fe2000c10150e */
[----:B------:R-:W-:-:S05]  /*b130*/  IADD3 R120, P6, R19, R2, RZ ;  /* 0x0000000213787210 */ /* 0x000fca0007fde0ff */
[----:B------:R-:W-:Y:S01]  /*b140*/  IMAD.X R121, R15, 0x1, R3, P6 ;  /* 0x000000010f797824 */ /* 0x000fe200030e0603 */
[----:B------:R-:W-:-:S04]  /*b150*/  ISETP.GT.AND P6, PT, R8, 0x1, PT ;  /* 0x000000010800780c */ /* 0x000fc80003fc4270 */
[----:B------:R-:W-:-:S13]  /*b160*/  ISETP.GT.AND P6, PT, R7, 0x40, P6 ;  /* 0x000000400700780c */ /* 0x000fda00037c4270 */
[----:B------:R1:W-:Y:S01]  /*b170*/  @P6 STG.E.U16 desc[UR14][R20.64], R89 ;  /* 0x0000005914006986 */ /* 0x0003e2000c10150e */
[----:B0-----:R-:W-:-:S05]  /*b180*/  IADD3 R12, P6, R9, R156, RZ ;  /* 0x0000009c090c7210 */ /* 0x001fca0007fde0ff */
[----:B------:R-:W-:Y:S01]  /*b190*/  IMAD.X R13, R15, 0x1, R157, P6 ;  /* 0x000000010f0d7824 */ /* 0x000fe200030e069d */
[----:B------:R-:W-:Y:S02]  /*b1a0*/  ISETP.GT.AND P6, PT, R7, 0x48, P4 ;  /* 0x000000480700780c */ /* 0x000fe400027c4270 */
[----:B-1----:R-:W-:-:S11]  /*b1b0*/  LOP3.LUT R21, R9, 0x20, RZ, 0xfc, !PT ;  /* 0x0000002009157812 */ /* 0x002fd600078efcff */
[----:B------:R-:W-:Y:S01]  /*b1c0*/  @P6 STG.E.U16 desc[UR14][R12.64], R90 ;  /* 0x0000005a0c006986 */ /* 0x000fe2000c10150e */
[----:B------:R-:W-:-:S05]  /*b1d0*/  IADD3 R88, P6, R11, R156, RZ ;  /* 0x0000009c0b587210 */ /* 0x000fca0007fde0ff */
[----:B------:R-:W-:Y:S01]  /*b1e0*/  IMAD.X R89, R15, 0x1, R157, P6 ;  /* 0x000000010f597824 */ /* 0x000fe200030e069d */
[----:B------:R-:W-:-:S04]  /*b1f0*/  ISETP.GT.AND P6, PT, R8, 0x1, PT ;  /* 0x000000010800780c */ /* 0x000fc80003fc4270 */
[----:B------:R-:W-:-:S13]  /*b200*/  ISETP.GT.AND P6, PT, R7, 0x48, P6 ;  /* 0x000000480700780c */ /* 0x000fda00037c4270 */
[----:B------:R0:W-:Y:S01]  /*b210*/  @P6 STG.E.U16 desc[UR14][R88.64], R91 ;  /* 0x0000005b58006986 */ /* 0x0001e2000c10150e */
[----:B------:R-:W-:-:S05]  /*b220*/  IADD3 R124, P6, R21, R2, RZ ;  /* 0x00000002157c7210 */ /* 0x000fca0007fde0ff */
[----:B------:R-:W-:Y:S01]  /*b230*/  IMAD.X R125, R15, 0x1, R3, P6 ;  /* 0x000000010f7d7824 */ /* 0x000fe200030e0603 */
[----:B------:R-:W-:-:S04]  /*b240*/  ISETP.GT.AND P6, PT, R8, 0x8, PT ;  /* 0x000000080800780c */ /* 0x000fc80003fc4270 */
[----:B------:R-:W-:Y:S02]  /*b250*/  ISETP.GT.AND P6, PT, R7, 0x40, P6 ;  /* 0x000000400700780c */ /* 0x000fe400037c4270 */
[----:B0-----:R-:W-:-:S11]  /*b260*/  LOP3.LUT R89, R9, 0x30, RZ, 0xfc, !PT ;  /* 0x0000003009597812 */ /* 0x001fd600078efcff */
[----:B------:R0:W-:Y:S01]  /*b270*/  @P6 STG.E.U16 desc[UR14][R126.64], R92 ;  /* 0x0000005c7e006986 */ /* 0x0001e2000c10150e */
        /* <DEDUP_REMOVED lines=8> */
[----:B------:R-:W-:-:S13]  /*b300*/  ISETP.GT.AND P6, PT, R7, 0x48, P6 ;  /* 0x000000480700780c */ /* 0x000fda00037c4270 */
[----:B------:R2:W-:Y:S01]  /*b310*/  @P6 STG.E.U16 desc[UR14][R90.64], R94 ;  /* 0x0000005e5a006986 */ /* 0x0005e2000c10150e */
[----:B0-----:R-:W-:-:S05]  /*b320*/  IADD3 R92, P6, R19, R156, RZ ;  /* 0x0000009c135c7210 */ /* 0x001fca0007fde0ff */
[----:B-1----:R-:W-:Y:S01]  /*b330*/  IMAD.X R93, R15, 0x1, R157, P6 ;  /* 0x000000010f5d7824 */ /* 0x002fe200030e069d */
[----:B------:R-:W-:-:S04]  /*b340*/  ISETP.GT.AND P6, PT, R8, 0x9, PT ;  /* 0x000000090800780c */ /* 0x000fc80003fc4270 */
[----:B------:R-:W-:Y:S02]  /*b350*/  ISETP.GT.AND P6, PT, R7, 0x48, P6 ;  /* 0x000000480700780c */ /* 0x000fe400037c4270 */
[----:B--2---:R-:W-:-:S11]  /*b360*/  LOP3.LUT R91, R9, 0x32, RZ, 0xfc, !PT ;  /* 0x00000032095b7812 */ /* 0x004fd600078efcff */
        /* <DEDUP_REMOVED lines=84> */
[----:B------:R-:W-:Y:S02]  /*b8b0*/  ISETP.GT.AND P6, PT, R7, 0x48, P5 ;  /* 0x000000480700780c */ /* 0x000fe40002fc4270 */
[----:B--2---:R-:W-:Y:S02]  /*b8c0*/  LOP3.LUT R107, R9, 0x72, RZ, 0xfc, !PT ;  /* 0x00000072096b7812 */ /* 0x004fe400078efcff */
[----:B------:R-:W-:-:S09]  /*b8d0*/  PRMT R6, R56, 0x7610, R6 ;  /* 0x0000761038067816 */ /* 0x000fd20000000006 */
[----:B------:R0:W-:Y:S01]  /*b8e0*/  @P6 STG.E.U16 desc[UR14][R108.64], R111 ;  /* 0x0000006f6c006986 */ /* 0x0001e2000c10150e */
[----:B------:R-:W-:-:S05]  /*b8f0*/  IADD3 R110, P6, R105, R2, RZ ;  /* 0x00000002696e7210 */ /* 0x000fca0007fde0ff */
[----:B0-----:R-:W-:Y:S01]  /*b900*/  IMAD.X R111, R15, 0x1, R3, P6 ;  /* 0x000000010f6f7824 */ /* 0x001fe200030e0603 */
[----:B------:R-:W-:-:S13]  /*b910*/  ISETP.GT.AND P6, PT, R7, 0x40, P3 ;  /* 0x000000400700780c */ /* 0x000fda0001fc4270 */
[----:B------:R0:W-:Y:S01]  /*b920*/  @P6 STG.E.U16 desc[UR14][R124.64], R112 ;  /* 0x000000707c006986 */ /* 0x0001e2000c10150e */
[----:B------:R-:W-:-:S05]  /*b930*/  IADD3 R120, P6, R107, R2, RZ ;  /* 0x000000026b787210 */ /* 0x000fca0007fde0ff */
[----:B------:R-:W-:Y:S01]  /*b940*/  IMAD.X R121, R15, 0x1, R3, P6 ;  /* 0x000000010f797824 */ /* 0x000fe200030e0603 */
        /* <DEDUP_REMOVED lines=10> */
[----:B0-----:R-:W-:-:S05]  /*b9f0*/  IADD3 R112, P6, R105, R156, RZ ;  /* 0x0000009c69707210 */ /* 0x001fca0007fde0ff */
[----:B-1----:R-:W-:Y:S01]  /*ba00*/  IMAD.X R113, R15, 0x1, R157, P6 ;  /* 0x000000010f717824 */ /* 0x002fe200030e069d */
[----:B------:R-:W-:-:S13]  /*ba10*/  ISETP.GT.AND P6, PT, R7, 0x40, P2 ;  /* 0x000000400700780c */ /* 0x000fda00017c4270 */
[----:B------:R0:W-:Y:S01]  /*ba20*/  @P6 STG.E.U16 desc[UR14][R110.64], R116 ;  /* 0x000000746e006986 */ /* 0x0001e2000c10150e */
[----:B--2---:R-:W-:-:S05]  /*ba30*/  IADD3 R114, P6, R107, R156, RZ ;  /* 0x0000009c6b727210 */ /* 0x004fca0007fde0ff */
[----:B---3--:R-:W-:Y:S01]  /*ba40*/  IMAD.X R115, R15, 0x1, R157, P6 ;  /* 0x000000010f737824 */ /* 0x008fe200030e069d */
        /* <DEDUP_REMOVED lines=9> */
[----:B------:R-:W-:Y:S01]  /*bae0*/  @P6 STG.E.U16 desc[UR14][R114.64], R119 ;  /* 0x0000007772006986 */ /* 0x000fe2000c10150e */
[----:B0-----:R-:W-:-:S05]  /*baf0*/  IADD3 R116, P6, R17, R4, RZ ;  /* 0x0000000411747210 */ /* 0x001fca0007fde0ff */
[----:B-1----:R-:W-:Y:S01]  /*bb00*/  IMAD.X R117, R15, 0x1, R5, P6 ;  /* 0x000000010f757824 */ /* 0x002fe200030e0605 */
[----:B------:R-:W-:-:S13]  /*bb10*/  ISETP.GT.AND P6, PT, R7, 0x80, P4 ;  /* 0x000000800700780c */ /* 0x000fda00027c4270 */
[----:B------:R0:W-:Y:S01]  /*bb20*/  @P6 STG.E.U16 desc[UR14][R2.64], R6 ;  /* 0x0000000602006986 */ /* 0x0001e2000c10150e */
[----:B--2---:R-:W-:-:S05]  /*bb30*/  IADD3 R112, P6, R19, R4, RZ ;  /* 0x0000000413707210 */ /* 0x004fca0007fde0ff */
[----:B------:R-:W-:Y:S01]  /*bb40*/  IMAD.X R113, R15, 0x1, R5, P6 ;  /* 0x000000010f717824 */ /* 0x000fe200030e0605 */
[----:B------:R-:W-:-:S04]  /*bb50*/  ISETP.GT.AND P6, PT, R8, 0x1, PT ;  /* 0x000000010800780c */ /* 0x000fc80003fc4270 */
[----:B------:R-:W-:Y:S02]  /*bb60*/  ISETP.GT.AND P6, PT, R7, 0x80, P6 ;  /* 0x000000800700780c */ /* 0x000fe400037c4270 */
[----:B0-----:R-:W-:-:S11]  /*bb70*/  PRMT R6, R62, 0x7610, R6 ;  /* 0x000076103e067816 */ /* 0x001fd60000000006 */
[----:B------:R0:W-:Y:S01]  /*bb80*/  @P6 STG.E.U16 desc[UR14][R108.64], R57 ;  /* 0x000000396c006986 */ /* 0x0001e2000c10150e */
[----:B------:R-:W-:-:S05]  /*bb90*/  IADD3 R56, P6, R9, R12, RZ ;  /* 0x0000000c09387210 */ /* 0x000fca0007fde0ff */
[----:B0-----:R-:W-:Y:S01]  /*bba0*/  IMAD.X R57, R15, 0x1, R13, P6 ;  /* 0x000000010f397824 */ /* 0x001fe200030e060d */
[----:B------:R-:W-:-:S13]  /*bbb0*/  ISETP.GT.AND P6, PT, R7, 0x88, P4 ;  /* 0x000000880700780c */ /* 0x000fda00027c4270 */
        /* <DEDUP_REMOVED lines=19> */
[----:B------:R-:W-:-:S13]  /*bcf0*/  ISETP.GT.AND P6, PT, R7, 0x88, P6 ;  /* 0x000000880700780c */ /* 0x000fda00037c4270 */
[----:B------:R-:W-:Y:S01]  /*bd00*/  @P6 STG.E.U16 desc[UR14][R58.64], R6 ;  /* 0x000000063a006986 */ /* 0x000fe2000c10150e */
[----:B--2---:R-:W-:-:S05]  /*bd10*/  IADD3 R60, P6, R19, R12, RZ ;  /* 0x0000000c133c7210 */ /* 0x004fca0007fde0ff */
[----:B---3--:R-:W-:Y:S01]  /*bd20*/  IMAD.X R61, R15, 0x1, R13, P6 ;  /* 0x000000010f3d7824 */ /* 0x008fe200030e060d */
[----:B------:R-:W-:-:S04]  /*bd30*/  ISETP.GT.AND P6, PT, R8, 0x9, PT ;  /* 0x000000090800780c */ /* 0x000fc80003fc4270 */
[----:B------:R-:W-:-:S13]  /*bd40*/  ISETP.GT.AND P6, PT, R7, 0x88, P6 ;  /* 0x000000880700780c */ /* 0x000fda00037c4270 */
[----:B------:R0:W-:Y:S01]  /*bd50*/  @P6 STG.E.U16 desc[UR14][R60.64], R63 ;  /* 0x0000003f3c006986 */ /* 0x0001e2000c10150e */
[----:B------:R-:W-:-:S05]  /*bd60*/  IADD3 R62, P6, R89, R4, RZ ;  /* 0x00000004593e7210 */ /* 0x000fca0007fde0ff */
[----:B0-----:R-:W-:Y:S01]  /*bd70*/  IMAD.X R63, R15, 0x1, R5, P6 ;  /* 0x000000010f3f7824 */ /* 0x001fe200030e0605 */
        /* <DEDUP_REMOVED lines=22> */
[----:B------:R0:W-:Y:S01]  /*bee0*/  @P6 STG.E.U16 desc[UR14][R62.64], R68 ;  /* 0x000000443e006986 */ /* 0x0001e2000c10150e */
[----:B--2---:R-:W-:-:S05]  /*bef0*/  IADD3 R66, P6, R95, R4, RZ ;  /* 0x000000045f427210 */ /* 0x004fca0007fde0ff */
[----:B---3--:R-:W-:Y:S01]  /*bf00*/  IMAD.X R67, R15, 0x1, R5, P6 ;  /* 0x000000010f437824 */ /* 0x008fe200030e0605 */
        /* <DEDUP_REMOVED lines=14> */
[----:B------:R-:W-:Y:S01]  /*bff0*/  IMAD.X R63, R15, 0x1, R5, P6 ;  /* 0x000000010f3f7824 */ /* 0x000fe200030e0605 */
[----:B------:R-:W-:-:S04]  /*c000*/  ISETP.GT.AND P6, PT, R8, 0x20, PT ;  /* 0x000000200800780c */ /* 0x000fc80003fc4270 */
[----:B------:R-:W-:-:S13]  /*c010*/  ISETP.GT.AND P6, PT, R7, 0x80, P6 ;  /* 0x000000800700780c */ /* 0x000fda00037c4270 */
[----:B------:R0:W-:Y:S01]  /*c020*/  @P6 STG.E.U16 desc[UR14][R64.64], R72 ;  /* 0x0000004840006986 */ /* 0x0001e2000c10150e */
[----:B------:R-:W-:-:S05]  /*c030*/  IADD3 R68, P6, R99, R4, RZ ;  /* 0x0000000463447210 */ /* 0x000fca0007fde0ff */
[----:B-1----:R-:W-:Y:S01]  /*c040*/  IMAD.X R69, R15, 0x1, R5, P6 ;  /* 0x000000010f457824 */ /* 0x002fe200030e0605 */
[----:B------:R-:W-:-:S04]  /*c050*/  ISETP.GT.AND P6, PT, R8, 0x21, PT ;  /* 0x000000210800780c */ /* 0x000fc80003fc4270 */
[----:B------:R-:W-:-:S13]  /*c060*/  ISETP.GT.AND P6, PT, R7, 0x80, P6 ;  /* 0x000000800700780c */ /* 0x000fda00037c4270 */
[----:B------:R1:W-:Y:S01]  /*c070*/  @P6 STG.E.U16 desc[UR14][R66.64], R73 ;  /* 0x0000004942006986 */ /* 0x0003e2000c10150e */
[----:B--2---:R-:W-:-:S05]  /*c080*/  IADD3 R58, P6, R93, R12, RZ ;  /* 0x0000000c5d3a7210 */ /* 0x004fca0007fde0ff */
[----:B------:R-:W-:Y:S01]  /*c090*/  IMAD.X R59, R15, 0x1, R13, P6 ;  /* 0x000000010f3b7824 */ /* 0x000fe200030e060d */
[----:B------:R-:W-:-:S04]  /*c0a0*/  ISETP.GT.AND P6, PT, R8, 0x20, PT ;  /* 0x000000200800780c */ /* 0x000fc80003fc4270 */
[----:B------:R-:W-:-:S13]  /*c0b0*/  ISETP.GT.AND P6, PT, R7, 0x88, P6 ;  /* 0x000000880700780c */ /* 0x000fda00037c4270 */
[----:B------:R2:W-:Y:S01]  /*c0c0*/  @P6 STG.E.U16 desc[UR14][R58.64], R74 ;  /* 0x0000004a3a006986 */ /* 0x0005e2000c10150e */
[----:B---3--:R-:W-:-:S05]  /*c0d0*/  IADD3 R60, P6, R95, R12, RZ ;  /* 0x0000000c5f3c7210 */ /* 0x008fca0007fde0ff */
        /* <DEDUP_REMOVED lines=9> */
[----:B-1----:R-:W-:-:S05]  /*c170*/  IADD3 R66, P6, R103, R4, RZ ;  /* 0x0000000467427210 */ /* 0x002fca0007fde0ff */
[----:B------:R-:W-:Y:S01]  /*c180*/  IMAD.X R67, R15, 0x1, R5, P6 ;  /* 0x000000010f437824 */ /* 0x000fe200030e0605 */
        /* <DEDUP_REMOVED lines=9> */
[----:B------:R-:W-:-:S13]  /*c220*/  ISETP.GT.AND P6, PT, R7, 0x88, P5 ;  /* 0x000000880700780c */ /* 0x000fda0002fc4270 */
[----:B------:R3:W-:Y:S01]  /*c230*/  @P6 STG.E.U16 desc[UR14][R60.64], R79 ;  /* 0x0000004f3c006986 */ /* 0x0007e2000c10150e */
[----:B0-----:R-:W-:-:S05]  /*c240*/  IADD3 R62, P6, R105, R4, RZ ;  /* 0x00000004693e7210 */ /* 0x001fca0007fde0ff */
[----:B------:R-:W-:Y:S01]  /*c250*/  IMAD.X R63, R15, 0x1, R5, P6 ;  /* 0x000000010f3f7824 */ /* 0x000fe200030e0605 */
[----:B------:R-:W-:-:S13]  /*c260*/  ISETP.GT.AND P6, PT, R7, 0x80, P3 ;  /* 0x000000800700780c */ /* 0x000fda0001fc4270 */
[----:B------:R-:W-:Y:S01]  /*c270*/  @P6 STG.E.U16 desc[UR14][R64.64], R80 ;  /* 0x0000005040006986 */ /* 0x000fe2000c10150e */
[----:B-1----:R-:W-:-:S05]  /*c280*/  IADD3 R68, P6, R107, R4, RZ ;  /* 0x000000046b447210 */ /* 0x002fca0007fde0ff */
[----:B------:R-:W-:Y:S01]  /*c290*/  IMAD.X R69, R15, 0x1, R5, P6 ;  /* 0x000000010f457824 */ /* 0x000fe200030e0605 */
[----:B------:R-:W-:-:S13]  /*c2a0*/  ISETP.GT.AND P6, PT, R7, 0x80, P1 ;  /* 0x000000800700780c */ /* 0x000fda0000fc4270 */
[----:B------:R-:W-:Y:S01]  /*c2b0*/  @P6 STG.E.U16 desc[UR14][R66.64], R81 ;  /* 0x0000005142006986 */ /* 0x000fe2000c10150e */
[----:B------:R-:W-:-:S05]  /*c2c0*/  IADD3 R4, P6, R101, R12, RZ ;  /* 0x0000000c65047210 */ /* 0x000fca0007fde0ff */
[----:B------:R-:W-:Y:S01]  /*c2d0*/  IMAD.X R5, R15, 0x1, R13, P6 ;  /* 0x000000010f057824 */ /* 0x000fe200030e060d */
[----:B------:R-:W-:-:S13]  /*c2e0*/  ISETP.GT.AND P6, PT, R7, 0x88, P3 ;  /* 0x000000880700780c */ /* 0x000fda0001fc4270 */
[----:B------:R0:W-:Y:S01]  /*c2f0*/  @P6 STG.E.U16 desc[UR14][R4.64], R82 ;  /* 0x0000005204006986 */ /* 0x0001e2000c10150e */
[----:B--2---:R-:W-:-:S05]  /*c300*/  IADD3 R58, P6, R103, R12, RZ ;  /* 0x0000000c673a7210 */ /* 0x004fca0007fde0ff */
[----:B------:R-:W-:Y:S01]  /*c310*/  IMAD.X R59, R15, 0x1, R13, P6 ;  /* 0x000000010f3b7824 */ /* 0x000fe200030e060d */
        /* <DEDUP_REMOVED lines=10> */
[----:B------:R-:W-:-:S05]  /*c3c0*/  IADD3 R12, P6, R9, R2, RZ ;  /* 0x00000002090c7210 */ /* 0x000fca0007fde0ff */
[----:B------:R-:W-:Y:S01]  /*c3d0*/  IMAD.X R13, R15, 0x1, R3, P6 ;  /* 0x000000010f0d7824 */ /* 0x000fe200030e0603 */
        /* <DEDUP_REMOVED lines=8> */
[C---:B------:R-:W-:Y:S02]  /*c460*/  ISETP.GT.AND P6, PT, R7.reuse, 0xc0, P4 ;  /* 0x000000c00700780c */ /* 0x040fe400027c4270 */
[----:B------:R-:W-:-:S11]  /*c470*/  ISETP.GT.AND P4, PT, R7, 0xc8, P4 ;  /* 0x000000c80700780c */ /* 0x000fd60002784270 */
        /* <DEDUP_REMOVED lines=8> */
[----:B------:R-:W-:-:S04]  /*c500*/  ISETP.GT.AND P6, PT, R8, 0x1, PT ;  /* 0x000000010800780c */ /* 0x000fc80003fc4270 */
[----:B------:R1:W-:Y:S01]  /*c510*/  @P4 STG.E.U16 desc[UR14][R4.64], R26 ;  /* 0x0000001a04004986 */ /* 0x0003e2000c10150e */
[----:B------:R-:W-:-:S05]  /*c520*/  IADD3 R10, P4, R11, R56, RZ ;  /* 0x000000380b0a7210 */ /* 0x000fca0007f9e0ff */
[----:B------:R-:W-:Y:S01]  /*c530*/  IMAD.X R11, R15, 0x1, R57, P4 ;  /* 0x000000010f0b7824 */ /* 0x000fe200020e0639 */
[----:B------:R-:W-:Y:S02]  /*c540*/  ISETP.GT.AND P4, PT, R7, 0xc8, P6 ;  /* 0x000000c80700780c */ /* 0x000fe40003784270 */
[----:B------:R-:W-:-:S11]  /*c550*/  ISETP.GT.AND P6, PT, R8, 0x8, PT ;  /* 0x000000080800780c */ /* 0x000fd60003fc4270 */
[----:B------:R3:W-:Y:S01]  /*c560*/  @P4 STG.E.U16 desc[UR14][R10.64], R27 ;  /* 0x0000001b0a004986 */ /* 0x0007e2000c10150e */
[----:B--2---:R-:W-:-:S05]  /*c570*/  IADD3 R12, P4, R21, R2, RZ ;  /* 0x00000002150c7210 */ /* 0x004fca0007f9e0ff */
[----:B------:R-:W-:Y:S01]  /*c580*/  IMAD.X R13, R15, 0x1, R3, P4 ;  /* 0x000000010f0d7824 */ /* 0x000fe200020e0603 */
[----:B------:R-:W-:Y:S02]  /*c590*/  ISETP.GT.AND P4, PT, R7, 0xc0, P6 ;  /* 0x000000c00700780c */ /* 0x000fe40003784270 */
[----:B------:R-:W-:-:S11]  /*c5a0*/  ISETP.GT.AND P6, PT, R8, 0x9, PT ;  /* 0x000000090800780c */ /* 0x000fd60003fc4270 */
[----:B------:R-:W-:Y:S01]  /*c5b0*/  @P4 STG.E.U16 desc[UR14][R62.64], R28 ;  /* 0x0000001c3e004986 */ /* 0x000fe2000c10150e */
[----:B------:R-:W-:-:S05]  /*c5c0*/  IADD3 R24, P4, R23, R2, RZ ;  /* 0x0000000217187210 */ /* 0x000fca0007f9e0ff */
[----:B0-----:R-:W-:Y:S01]  /*c5d0*/  IMAD.X R25, R15, 0x1, R3, P4 ;  /* 0x000000010f197824 */ /* 0x001fe200020e0603 */
[----:B------:R-:W-:-:S13]  /*c5e0*/  ISETP.GT.AND P4, PT, R7, 0xc0, P6 ;  /* 0x000000c00700780c */ /* 0x000fda0003784270 */
[----:B------:R-:W-:Y:S01]  /*c5f0*/  @P4 STG.E.U16 desc[UR14][R60.64], R29 ;  /* 0x0000001d3c004986 */ /* 0x000fe2000c10150e */
[----:B-1----:R-:W-:-:S05]  /*c600*/  IADD3 R4, P4, R17, R56, RZ ;  /* 0x0000003811047210 */ /* 0x002fca0007f9e0ff */
[----:B------:R-:W-:Y:S01]  /*c610*/  IMAD.X R5, R15, 0x1, R57, P4 ;  /* 0x000000010f057824 */ /* 0x000fe200020e0639 */
[----:B------:R-:W-:-:S04]  /*c620*/  ISETP.GT.AND P4, PT, R8, 0x8, PT ;  /* 0x000000080800780c */ /* 0x000fc80003f84270 */
[----:B------:R-:W-:-:S13]  /*c630*/  ISETP.GT.AND P4, PT, R7, 0xc8, P4 ;  /* 0x000000c80700780c */ /* 0x000fda0002784270 */
[----:B------:R0:W-:Y:S01]  /*c640*/  @P4 STG.E.U16 desc[UR14][R4.64], R30 ;  /* 0x0000001e04004986 */ /* 0x0001e2000c10150e */
[----:B---3--:R-:W-:-:S05]  /*c650*/  IADD3 R10, P4, R19, R56, RZ ;  /* 0x00000038130a7210 */ /* 0x008fca0007f9e0ff */
[----:B------:R-:W-:Y:S01]  /*c660*/  IMAD.X R11, R15, 0x1, R57, P4 ;  /* 0x000000010f0b7824 */ /* 0x000fe200020e0639 */
[----:B------:R-:W-:Y:S02]  /*c670*/  ISETP.GT.AND P4, PT, R7, 0xc8, P6 ;  /* 0x000000c80700780c */ /* 0x000fe40003784270 */
[----:B------:R-:W-:-:S11]  /*c680*/  ISETP.GT.AND P6, PT, R8, 0x10, PT ;  /* 0x000000100800780c */ /* 0x000fd60003fc4270 */
[----:B------:R1:W-:Y:S01]  /*c690*/  @P4 STG.E.U16 desc[UR14][R10.64], R31 ;  /* 0x0000001f0a004986 */ /* 0x0003e2000c10150e */
[----:B------:R-:W-:-:S05]  /*c6a0*/  IADD3 R16, P4, R89, R2, RZ ;  /* 0x0000000259107210 */ /* 0x000fca0007f9e0ff */
[----:B------:R-:W-:Y:S01]  /*c6b0*/  IMAD.X R17, R15, 0x1, R3, P4 ;  /* 0x000000010f117824 */ /* 0x000fe200020e0603 */
[----:B------:R-:W-:Y:S02]  /*c6c0*/  ISETP.GT.AND P4, PT, R7, 0xc0, P6 ;  /* 0x000000c00700780c */ /* 0x000fe40003784270 */
[----:B------:R-:W-:-:S11]  /*c6d0*/  ISETP.GT.AND P6, PT, R8, 0x11, PT ;  /* 0x000000110800780c */ /* 0x000fd60003fc4270 */
[----:B------:R2:W-:Y:S01]  /*c6e0*/  @P4 STG.E.U16 desc[UR14][R12.64], R32 ;  /* 0x000000200c004986 */ /* 0x0005e2000c10150e */
[----:B------:R-:W-:-:S05]  /*c6f0*/  IADD3 R18, P4, R91, R2, RZ ;  /* 0x000000025b127210 */ /* 0x000fca0007f9e0ff */
[----:B------:R-:W-:Y:S01]  /*c700*/  IMAD.X R19, R15, 0x1, R3, P4 ;  /* 0x000000010f137824 */ /* 0x000fe200020e0603 */
[----:B------:R-:W-:-:S13]  /*c710*/  ISETP.GT.AND P4, PT, R7, 0xc0, P6 ;  /* 0x000000c00700780c */ /* 0x000fda0003784270 */
[----:B------:R-:W-:Y:S01]  /*c720*/  @P4 STG.E.U16 desc[UR14][R24.64], R33 ;  /* 0x0000002118004986 */ /* 0x000fe2000c10150e */
[----:B0-----:R-:W-:-:S05]  /*c730*/  IADD3 R4, P4, R21, R56, RZ ;  /* 0x0000003815047210 */ /* 0x001fca0007f9e0ff */
[----:B------:R-:W-:Y:S01]  /*c740*/  IMAD.X R5, R15, 0x1, R57, P4 ;  /* 0x000000010f057824 */ /* 0x000fe200020e0639 */
[----:B------:R-:W-:-:S04]  /*c750*/  ISETP.GT.AND P4, PT, R8, 0x10, PT ;  /* 0x000000100800780c */ /* 0x000fc80003f84270 */
[----:B------:R-:W-:-:S13]  /*c760*/  ISETP.GT.AND P4, PT, R7, 0xc8, P4 ;  /* 0x000000c80700780c */ /* 0x000fda0002784270 */
[----:B------:R0:W-:Y:S01]  /*c770*/  @P4 STG.E.U16 desc[UR14][R4.64], R34 ;  /* 0x0000002204004986 */ /* 0x0001e2000c10150e */
[----:B-1----:R-:W-:-:S05]  /*c780*/  IADD3 R10, P4, R23, R56, RZ ;  /* 0x00000038170a7210 */ /* 0x002fca0007f9e0ff */
        /* <DEDUP_REMOVED lines=28> */
[----:B0-----:R-:W-:-:S05]  /*c950*/  IADD3 R4, P4, R95, R56, RZ ;  /* 0x000000385f047210 */ /* 0x001fca0007f9e0ff */
[----:B------:R-:W-:Y:S01]  /*c960*/  IMAD.X R5, R15, 0x1, R57, P4 ;  /* 0x000000010f057824 */ /* 0x000fe200020e0639 */
[----:B------:R-:W-:-:S13]  /*c970*/  ISETP.GT.AND P4, PT, R7, 0xc0, P6 ;  /* 0x000000c00700780c */ /* 0x000fda0003784270 */
[----:B------:R-:W-:Y:S01]  /*c980*/  @P4 STG.E.U16 desc[UR14][R20.64], R41 ;  /* 0x0000002914004986 */ /* 0x000fe2000c10150e */
[----:B------:R-:W-:-:S04]  /*c990*/  ISETP.GT.AND P4, PT, R8, 0x20, PT ;  /* 0x000000200800780c */ /* 0x000fc80003f84270 */
[----:B------:R-:W-:-:S13]  /*c9a0*/  ISETP.GT.AND P4, PT, R7, 0xc8, P4 ;  /* 0x000000c80700780c */ /* 0x000fda0002784270 */
[----:B------:R-:W-:Y:S01]  /*c9b0*/  @P4 STG.E.U16 desc[UR14][R16.64], R42 ;  /* 0x0000002a10004986 */ /* 0x000fe2000c10150e */
[----:B------:R-:W-:Y:S02]  /*c9c0*/  ISETP.GT.AND P4, PT, R7, 0xc8, P6 ;  /* 0x000000c80700780c */ /* 0x000fe40003784270 */
[----:B------:R-:W-:-:S11]  /*c9d0*/  ISETP.GT.AND P6, PT, R8, 0x28, PT ;  /* 0x000000280800780c */ /* 0x000fd60003fc4270 */
[----:B------:R0:W-:Y:S01]  /*c9e0*/  @P4 STG.E.U16 desc[UR14][R4.64], R43 ;  /* 0x0000002b04004986 */ /* 0x0001e2000c10150e */
[----:B------:R-:W-:-:S05]  /*c9f0*/  IADD3 R8, P4, R97, R2, RZ ;  /* 0x0000000261087210 */ /* 0x000fca0007f9e0ff */
[----:B------:R-:W-:Y:S01]  /*ca00*/  IMAD.X R9, R15, 0x1, R3, P4 ;  /* 0x000000010f097824 */ /* 0x000fe200020e0603 */
[C---:B------:R-:W-:Y:S02]  /*ca10*/  ISETP.GT.AND P4, PT, R7.reuse, 0xc0, P6 ;  /* 0x000000c00700780c */ /* 0x040fe40003784270 */
[----:B------:R-:W-:-:S11]  /*ca20*/  ISETP.GT.AND P6, PT, R7, 0xc8, P6 ;  /* 0x000000c80700780c */ /* 0x000fd600037c4270 */
[----:B------:R2:W-:Y:S01]  /*ca30*/  @P4 STG.E.U16 desc[UR14][R8.64], R44 ;  /* 0x0000002c08004986 */ /* 0x0005e2000c10150e */
[----:B-1----:R-:W-:-:S05]  /*ca40*/  IADD3 R10, P4, R99, R2, RZ ;  /* 0x00000002630a7210 */ /* 0x002fca0007f9e0ff */
[----:B------:R-:W-:Y:S01]  /*ca50*/  IMAD.X R11, R15, 0x1, R3, P4 ;  /* 0x000000010f0b7824 */ /* 0x000fe200020e0603 */
[C---:B------:R-:W-:Y:S02]  /*ca60*/  ISETP.GT.AND P4, PT, R7.reuse, 0xc0, P5 ;  /* 0x000000c00700780c */ /* 0x040fe40002f84270 */
[----:B------:R-:W-:-:S11]  /*ca70*/  ISETP.GT.AND P5, PT, R7, 0xc8, P5 ;  /* 0x000000c80700780c */ /* 0x000fd60002fa4270 */
[----:B------:R1:W-:Y:S01]  /*ca80*/  @P4 STG.E.U16 desc[UR14][R10.64], R45 ;  /* 0x0000002d0a004986 */ /* 0x0003e2000c10150e */
[----:B0-----:R-:W-:-:S05]  /*ca90*/  IADD3 R4, P4, R97, R56, RZ ;  /* 0x0000003861047210 */ /* 0x001fca0007f9e0ff */
[----:B------:R-:W-:Y:S01]  /*caa0*/  IMAD.X R5, R15, 0x1, R57, P4 ;  /* 0x000000010f057824 */ /* 0x000fe200020e0639 */
[----:B--2---:R-:W-:-:S04]  /*cab0*/  IADD3 R8, P4, R99, R56, RZ ;  /* 0x0000003863087210 */ /* 0x004fc80007f9e0ff */
[----:B------:R0:W-:Y:S01]  /*cac0*/  @P6 STG.E.U16 desc[UR14][R4.64], R46 ;  /* 0x0000002e04006986 */ /* 0x0001e2000c10150e */
[----:B------:R-:W-:Y:S01]  /*cad0*/  IMAD.X R9, R15, 0x1, R57, P4 ;  /* 0x000000010f097824 */ /* 0x000fe200020e0639 */
[----:B-1----:R-:W-:Y:S02]  /*cae0*/  IADD3 R10, P6, R101, R2, RZ ;  /* 0x00000002650a7210 */ /* 0x002fe40007fde0ff */
[C---:B------:R-:W-:Y:S02]  /*caf0*/  ISETP.GT.AND P4, PT, R7.reuse, 0xc0, P1 ;  /* 0x000000c00700780c */ /* 0x040fe40000f84270 */
[----:B------:R1:W-:Y:S01]  /*cb00*/  @P5 STG.E.U16 desc[UR14][R8.64], R47 ;  /* 0x0000002f08005986 */ /* 0x0003e2000c10150e */
[----:B------:R-:W-:Y:S01]  /*cb10*/  ISETP.GT.AND P5, PT, R7, 0xc0, P3 ;  /* 0x000000c00700780c */ /* 0x000fe20001fa4270 */
[----:B------:R-:W-:Y:S01]  /*cb20*/  IMAD.X R11, R15, 0x1, R3, P6 ;  /* 0x000000010f0b7824 */ /* 0x000fe200030e0603 */
[C---:B------:R-:W-:Y:S02]  /*cb30*/  ISETP.GT.AND P3, PT, R7.reuse, 0xc8, P3 ;  /* 0x000000c80700780c */ /* 0x040fe40001f64270 */
[----:B------:R-:W-:-:S02]  /*cb40*/  ISETP.GT.AND P1, PT, R7, 0xc8, P1 ;  /* 0x000000c80700780c */ /* 0x000fc40000f24270 */
[----:B0-----:R-:W-:-:S05]  /*cb50*/  IADD3 R4, P6, R103, R2, RZ ;  /* 0x0000000267047210 */ /* 0x001fca0007fde0ff */
[----:B------:R-:W-:Y:S01]  /*cb60*/  IMAD.X R5, R15, 0x1, R3, P6 ;  /* 0x000000010f057824 */ /* 0x000fe200030e0603 */
[-C--:B------:R-:W-:Y:S01]  /*cb70*/  IADD3 R12, P6, R103, R56.reuse, RZ ;  /* 0x00000038670c7210 */ /* 0x080fe20007fde0ff */
[----:B------:R-:W-:Y:S01]  /*cb80*/  @P5 STG.E.U16 desc[UR14][R10.64], R48 ;  /* 0x000000300a005986 */ /* 0x000fe2000c10150e */
[----:B-1----:R-:W-:-:S03]  /*cb90*/  IADD3 R8, P5, R101, R56, RZ ;  /* 0x0000003865087210 */ /* 0x002fc60007fbe0ff */
[C-C-:B------:R-:W-:Y:S01]  /*cba0*/  IMAD.X R13, R15.reuse, 0x1, R57.reuse, P6 ;  /* 0x000000010f0d7824 */ /* 0x140fe200030e0639 */
[----:B------:R0:W-:Y:S01]  /*cbb0*/  @P4 STG.E.U16 desc[UR14][R4.64], R49 ;  /* 0x0000003104004986 */ /* 0x0001e2000c10150e */
[----:B------:R-:W-:Y:S01]  /*cbc0*/  IMAD.X R9, R15, 0x1, R57, P5 ;  /* 0x000000010f097824 */ /* 0x000fe200028e0639 */
[C---:B------:R-:W-:Y:S02]  /*cbd0*/  ISETP.GT.AND P4, PT, R7.reuse, 0xc0, P2 ;  /* 0x000000c00700780c */ /* 0x040fe40001784270 */
[C---:B------:R-:W-:Y:S02]  /*cbe0*/  ISETP.GT.AND P5, PT, R7.reuse, 0xc0, P0 ;  /* 0x000000c00700780c */ /* 0x040fe400007a4270 */
[C---:B------:R-:W-:Y:S01]  /*cbf0*/  ISETP.GT.AND P2, PT, R7.reuse, 0xc8, P2 ;  /* 0x000000c80700780c */ /* 0x040fe20001744270 */
[----:B------:R1:W-:Y:S01]  /*cc00*/  @P3 STG.E.U16 desc[UR14][R8.64], R50 ;  /* 0x0000003208003986 */ /* 0x0003e2000c10150e */
[----:B------:R-:W-:Y:S02]  /*cc10*/  ISETP.GT.AND P0, PT, R7, 0xc8, P0 ;  /* 0x000000c80700780c */ /* 0x000fe40000704270 */
[C---:B------:R-:W-:Y:S01]  /*cc20*/  IADD3 R6, P3, R105.reuse, R56, RZ ;  /* 0x0000003869067210 */ /* 0x040fe20007f7e0ff */
[----:B------:R1:W-:Y:S01]  /*cc30*/  @P1 STG.E.U16 desc[UR14][R12.64], R51 ;  /* 0x000000330c001986 */ /* 0x0003e2000c10150e */
[----:B0-----:R-:W-:-:S02]  /*cc40*/  IADD3 R4, P6, R105, R2, RZ ;  /* 0x0000000269047210 */ /* 0x001fc40007fde0ff */
[----:B------:R-:W-:Y:S01]  /*cc50*/  IADD3 R2, P1, R107, R2, RZ ;  /* 0x000000026b027210 */ /* 0x000fe20007f3e0ff */
[C---:B------:R-:W-:Y:S02]  /*cc60*/  IMAD.X R7, R15.reuse, 0x1, R57, P3 ;  /* 0x000000010f077824 */ /* 0x040fe400018e0639 */
[--C-:B------:R-:W-:Y:S01]  /*cc70*/  IMAD.X R5, R15, 0x1, R3.reuse, P6 ;  /* 0x000000010f057824 */ /* 0x100fe200030e0603 */
[----:B------:R-:W-:Y:S01]  /*cc80*/  IADD3 R10, P6, R107, R56, RZ ;  /* 0x000000386b0a7210 */ /* 0x000fe20007fde0ff */
[----:B------:R-:W-:-:S03]  /*cc90*/  IMAD.X R3, R15, 0x1, R3, P1 ;  /* 0x000000010f037824 */ /* 0x000fc600008e0603 */
[----:B------:R1:W-:Y:S04]  /*cca0*/  @P4 STG.E.U16 desc[UR14][R4.64], R52 ;  /* 0x0000003404004986 */ /* 0x0003e8000c10150e */
[----:B------:R1:W-:Y:S04]  /*ccb0*/  @P5 STG.E.U16 desc[UR14][R2.64], R53 ;  /* 0x0000003502005986 */ /* 0x0003e8000c10150e */
[----:B------:R1:W-:Y:S01]  /*ccc0*/  @P2 STG.E.U16 desc[UR14][R6.64], R54 ;  /* 0x0000003606002986 */ /* 0x0003e2000c10150e */
[----:B------:R-:W-:Y:S05]  /*ccd0*/  @!P0 EXIT ;  /* 0x000000000000894d */ /* 0x000fea0003800000 */
[----:B------:R-:W-:Y:S01]  /*cce0*/  F2FP.F16.F32.PACK_AB R0, RZ, R0 ;  /* 0x00000000ff00723e */ /* 0x000fe200000000ff */
[----:B------:R-:W-:-:S05]  /*ccf0*/  IMAD.X R11, R15, 0x1, R57, P6 ;  /* 0x000000010f0b7824 */ /* 0x000fca00030e0639 */
[----:B------:R-:W-:Y:S01]  /*cd00*/  STG.E.U16 desc[UR14][R10.64], R0 ;  /* 0x000000000a007986 */ /* 0x000fe2000c10150e */
[----:B------:R-:W-:Y:S05]  /*cd10*/  EXIT ;  /* 0x000000000000794d */ /* 0x000fea0003800000 */
.L_x_9:
[----:B------:R-:W-:-:S13]  /*cd20*/  ISETP.NE.AND P0, PT, R8, RZ, PT ;  /* 0x000000ff0800720c */ /* 0x000fda0003f05270 */
[----:B------:R-:W-:Y:S05]  /*cd30*/  @P0 EXIT ;  /* 0x000000000000094d */ /* 0x000fea0003800000 */
[----:B------:R-:W-:-:S13]  /*cd40*/  ELECT P0, URZ, PT ;  /* 0x00000000003f782f */ /* 0x000fda0003800000 */
[----:B------:R-:W-:Y:S05]  /*cd50*/  @!P0 BRA `(.L_x_242) ;  /* 0x0000000800048947 */ /* 0x000fea0003800000 */
[----:B------:R-:W-:Y:S02]  /*cd60*/  ISETP.GE.AND P0, PT, R16, 0x1, PT ;  /* 0x000000011000780c */ /* 0x000fe40003f06270 */
[----:B-----5:R-:W-:-:S04]  /*cd70*/  SHF.R.S32.HI R0, RZ, 0x1f, R11 ;  /* 0x0000001fff007819 */ /* 0x020fc8000001140b */
[----:B------:R-:W-:-:S07]  /*cd80*/  LEA.HI R10, R0, R11, RZ, 0x7 ;  /* 0x0000000b000a7211 */ /* 0x000fce00078f38ff */
[----:B------:R-:W-:Y:S05]  /*cd90*/  @!P0 BRA `(.L_x_242) ;  /* 0x0000000400f48947 */ /* 0x000fea0003800000 */
[----:B-1----:R-:W0:Y:S01]  /*cda0*/  S2R R2, SR_CTAID.X ;  /* 0x0000000000027919 */ /* 0x002e220000002500 */
[----:B------:R-:W1:Y:S01]  /*cdb0*/  LDC.64 R8, c[0x0][0x4f8] ;  /* 0x00013e00ff087b82 */ /* 0x000e620000000a00 */
[----:B------:R-:W-:Y:S01]  /*cdc0*/  LOP3.LUT R10, R10, 0xffffff80, RZ, 0xc0, !PT ;  /* 0xffffff800a0a7812 */ /* 0x000fe200078ec0ff */
[----:B------:R-:W-:Y:S01]  /*cdd0*/  ULDC.64 UR4, c[0x0][0x4c0] ;  /* 0x0001300000047ab9 */ /* 0x000fe20000000a00 */
[----:B------:R-:W-:Y:S01]  /*cde0*/  LOP3.LUT P0, RZ, R11, 0x1f, RZ, 0xc0, !PT ;  /* 0x0000001f0bff7812 */ /* 0x000fe2000780c0ff */
[----:B------:R-:W-:Y:S01]  /*cdf0*/  VIADD R18, R7, 0x1 ;  /* 0x0000000107127836 */ /* 0x000fe20000000000 */
[----:B------:R-:W-:Y:S01]  /*ce00*/  LOP3.LUT R16, R4, 0x2, RZ, 0xfc, !PT ;  /* 0x0000000204107812 */ /* 0x000fe200078efcff */
[----:B------:R-:W-:Y:S02]  /*ce10*/  IMAD.IADD R10, R11, 0x1, -R10 ;  /* 0x000000010b0a7824 */ /* 0x000fe400078e0a0a */
[----:B------:R-:W2:Y:S01]  /*ce20*/  LDC R0, c[0x0][0x500] ;  /* 0x00014000ff007b82 */ /* 0x000ea20000000800 */
[----:B------:R-:W-:-:S02]  /*ce30*/  IMAD.SHL.U32 R11, R6, 0x40, RZ ;  /* 0x00000040060b7824 */ /* 0x000fc400078e00ff */
[C---:B------:R-:W-:Y:S01]  /*ce40*/  ISETP.NE.AND P2, PT, R10.reuse, RZ, PT ;  /* 0x000000ff0a00720c */ /* 0x040fe20003f45270 */
[----:B------:R-:W-:Y:S01]  /*ce50*/  IMAD.MOV.U32 R17, RZ, RZ, RZ ;  /* 0x000000ffff117224 */ /* 0x000fe200078e00ff */
[----:B------:R-:W-:Y:S01]  /*ce60*/  ISETP.NE.OR P0, PT, R10, RZ, !P0 ;  /* 0x000000ff0a00720c */ /* 0x000fe20004705670 */
[----:B-1----:R-:W-:Y:S01]  /*ce70*/  IMAD R8, R5, UR4, R8 ;  /* 0x0000000405087c24 */ /* 0x002fe2000f8e0208 */
[----:B------:R-:W-:Y:S01]  /*ce80*/  ULDC UR4, c[0x0][0x4c8] ;  /* 0x0001320000047ab9 */ /* 0x000fe20000000800 */
[----:B------:R-:W-:Y:S02]  /*ce90*/  IMAD R9, R152, UR5, R9 ;  /* 0x0000000598097c24 */ /* 0x000fe4000f8e0209 */
[----:B0-----:R-:W-:Y:S02]  /*cea0*/  IMAD.SHL.U32 R5, R2, 0x100, RZ ;  /* 0x0000010002057824 */ /* 0x001fe400078e00ff */
[----:B--2---:R-:W-:Y:S02]  /*ceb0*/  IMAD R10, R3, UR4, R0 ;  /* 0x00000004030a7c24 */ /* 0x004fe4000f8e0200 */
[----:B------:R-:W-:-:S02]  /*cec0*/  IMAD.MOV.U32 R0, RZ, RZ, 0x1 ;  /* 0x00000001ff007424 */ /* 0x000fc400078e00ff */
[----:B------:R-:W-:Y:S02]  /*ced0*/  IMAD.MOV.U32 R2, RZ, RZ, RZ ;  /* 0x000000ffff027224 */ /* 0x000fe400078e00ff */
[C---:B------:R-:W-:Y:S02]  /*cee0*/  VIADD R12, R5.reuse, 0x40 ;  /* 0x00000040050c7836 */ /* 0x040fe40000000000 */
[C---:B------:R-:W-:Y:S02]  /*cef0*/  VIADD R14, R5.reuse, 0x80 ;  /* 0x00000080050e7836 */ /* 0x040fe40000000000 */
[----:B------:R-:W-:-:S07]  /*cf00*/  VIADD R15, R5, 0xc0 ;  /* 0x000000c0050f7836 */ /* 0x000fce0000000000 */
.L_x_246:
[----:B------:R-:W0:Y:S01]  /*cf10*/  S2R R6, SR_CgaCtaId ;  /* 0x0000000000067919 */ /* 0x000e220000008800 */
[----:B------:R-:W-:-:S04]  /*cf20*/  MOV R3, 0x400 ;  /* 0x0000040000037802 */ /* 0x000fc80000000f00 */
[----:B0-----:R-:W-:Y:S02]  /*cf30*/  LEA R13, R6, R3, 0x18 ;  /* 0x00000003060d7211 */ /* 0x001fe400078ec0ff */
[----:B------:R-:W-:-:S03]  /*cf40*/  SHF.L.U32 R3, R0, 0x1f, RZ ;  /* 0x0000001f00037819 */ /* 0x000fc600000006ff */
[----:B------:R-:W-:-:S07]  /*cf50*/  IMAD R6, R2, 0x8, R13 ;  /* 0x0000000802067824 */ /* 0x000fce00078e020d */
.L_x_243:
[----:B0-----:R0:W1:Y:S02]  /*cf60*/  SYNCS.PHASECHK.TRANS64.TRYWAIT P1, [R6+URZ+0x32028], R3 ;  /* 0x03202803060075a7 */ /* 0x001064000802017f */
[----:B-1----:R-:W-:Y:S05]  /*cf70*/  @!P1 NANOSLEEP.SYNCS 0x989680 ;  /* 0x009896800000995d */ /* 0x002fea0003900000 */
[----:B------:R-:W1:Y:S02]  /*cf80*/  @!P1 SYNCS.PHASECHK.TRANS64 P1, [R6+URZ+0x32028], R3 ;  /* 0x03202803060095a7 */ /* 0x000e64000802007f */
[----:B-1----:R-:W-:Y:S05]  /*cf90*/  @!P1 BRA `(.L_x_243) ;  /* 0xfffffffc00f09947 */ /* 0x002fea000383ffff */
[----:B0-----:R-:W0:Y:S02]  /*cfa0*/  @!P2 LDC R3, c[0x0][0x580] ;  /* 0x00016000ff03ab82 */ /* 0x001e240000000800 */
[----:B0-----:R0:W-:Y:S02]  /*cfb0*/  @!P2 SYNCS.ARRIVE.TRANS64 RZ, [R6+URZ+0x32000], R3 ;  /* 0x0320000306ffa9a7 */ /* 0x0011e4000800003f */
[----:B0-----:R-:W-:-:S04]  /*cfc0*/  PRMT R3, R16, 0x9910, RZ ;  /* 0x0000991010037816 */ /* 0x001fc800000000ff */
[----:B------:R-:W-:-:S13]  /*cfd0*/  ISETP.NE.AND P1, PT, R3, 0x2, PT ;  /* 0x000000020300780c */ /* 0x000fda0003f25270 */
[----:B------:R-:W-:Y:S05]  /*cfe0*/  @P1 BRA `(.L_x_244) ;  /* 0x0000000000041947 */ /* 0x000fea0003800000 */
[----:B------:R-:W-:Y:S01]  /*cff0*/  BPT.TRAP 0x1 ;  /* 0x000000040000795c */ /* 0x000fe20000300000 */
.L_x_244:
[----:B------:R-:W-:Y:S05]  /*d000*/  @P0 BRA `(.L_x_245) ;  /* 0x0000000000040947 */ /* 0x000fea0003800000 */
[----:B------:R-:W-:Y:S01]  /*d010*/  BPT.TRAP 0x1 ;  /* 0x000000040000795c */ /* 0x000fe20000300000 */
.L_x_245:
[----:B------:R-:W-:Y:S01]  /*d020*/  ULDC UR6, c[0x0][0x490] ;  /* 0x0001240000067ab9 */ /* 0x000fe20000000800 */
[C---:B------:R-:W-:Y:S01]  /*d030*/  R2UR UR11, R17.reuse ;  /* 0x00000000110b72ca */ /* 0x040fe200000e0000 */
[----:B------:R-:W-:Y:S01]  /*d040*/  UISETP.NE.AND UP0, UPT, UR6, 0x1, UPT ;  /* 0x000000010600788c */ /* 0x000fe2000bf05270 */
[----:B------:R-:W-:Y:S01]  /*d050*/  R2UR UR27, R17 ;  /* 0x00000000111b72ca */ /* 0x000fe200000e0000 */
[----:B------:R-:W-:Y:S01]  /*d060*/  ULDC UR10, c[0x0][0x49c] ;  /* 0x00012700000a7ab9 */ /* 0x000fe20000000800 */
[----:B------:R-:W-:Y:S01]  /*d070*/  ULDC UR35, c[0x0][0x4a8] ;  /* 0x00012a0000237ab9 */ /* 0x000fe20000000800 */
[----:B------:R-:W-:Y:S01]  /*d080*/  UISETP.NE.AND UP1, UPT, UR10, 0x1, UPT ;  /* 0x000000010a00788c */ /* 0x000fe2000bf25270 */
[----:B------:R-:W-:Y:S01]  /*d090*/  IMAD.U32 R3, R9, 0x20, R8 ;  /* 0x0000002009037824 */ /* 0x000fe200078e0008 */
[----:B------:R-:W-:Y:S01]  /*d0a0*/  UIADD3 UR14, -UR6, URZ, URZ ;  /* 0x0000003f060e7290 */ /* 0x000fe2000fffe13f */
[----:B------:R-:W-:Y:S01]  /*d0b0*/  R2UR UR24, R2 ;  /* 0x00000000021872ca */ /* 0x000fe200000e0000 */
[----:B------:R-:W-:Y:S01]  /*d0c0*/  ULDC UR34, c[0x0][0x4cc] ;  /* 0x0001330000227ab9 */ /* 0x000fe20000000800 */
[----:B------:R-:W-:Y:S01]  /*d0d0*/  IMAD.U32 R3, R10, 0x400, R3 ;  /* 0x000004000a037824 */ /* 0x000fe200078e0003 */
[----:B------:R-:W-:Y:S01]  /*d0e0*/  R2UR UR25, R6 ;  /* 0x00000000061972ca */ /* 0x000fe200000e0000 */
[----:B------:R-:W-:Y:S01]  /*d0f0*/  @UP0 ULDC UR4, c[0x0][0x494] ;  /* 0x0001250000040ab9 */ /* 0x000fe20000000800 */
[----:B------:R-:W-:Y:S01]  /*d100*/  @UP0 ULDC UR7, c[0x0][0x498] ;  /* 0x0001260000070ab9 */ /* 0x000fe20000000800 */
[----:B------:R-:W-:Y:S01]  /*d110*/  UIMAD.WIDE.U32 UR4, UR11, UR4, URZ ;  /* 0x000000040b0472a5 */ /* 0x000fe2000f8e003f */
[----:B------:R-:W-:Y:S01]  /*d120*/  R2UR UR26, R5 ;  /* 0x00000000051a72ca */ /* 0x000fe200000e0000 */
[----:B------:R-:W-:Y:S01]  /*d130*/  @UP1 ULDC.64 UR8, c[0x0][0x4a0] ;  /* 0x0001280000081ab9 */ /* 0x000fe20000000a00 */
[----:B------:R-:W-:Y:S01]  /*d140*/  ULDC UR38, c[0x0][0x4ec] ;  /* 0x00013b0000267ab9 */ /* 0x000fe20000000800 */
[----:B------:R-:W-:Y:S01]  /*d150*/  @UP0 USHF.R.U32.HI UR11, URZ, UR7, UR5 ;  /* 0x000000073f0b0299 */ /* 0x000fe20008011605 */
[----:B------:R-:W-:Y:S01]  /*d160*/  VIADD R18, R18, 0xffffffff ;  /* 0xffffffff12127836 */ /* 0x000fe20000000000 */
[----:B------:R-:W-:Y:S01]  /*d170*/  UISETP.NE.AND UP0, UPT, UR35, 0x1, UPT ;  /* 0x000000012300788c */ /* 0x000fe2000bf05270 */
[----:B------:R-:W-:Y:S01]  /*d180*/  R2UR UR22, R12 ;  /* 0x000000000c1672ca */ /* 0x000fe200000e0000 */
[----:B------:R-:W-:Y:S01]  /*d190*/  UIMAD.WIDE.U32 UR4, UR11, UR8, URZ ;  /* 0x000000080b0472a5 */ /* 0x000fe2000f8e003f */
[----:B------:R-:W-:Y:S01]  /*d1a0*/  R2UR UR40, R11 ;  /* 0x000000000b2872ca */ /* 0x000fe200000e0000 */
[----:B------:R-:W-:Y:S01]  /*d1b0*/  UIMAD UR14, UR11, UR14, UR27 ;  /* 0x0000000e0b0e72a4 */ /* 0x000fe2000f8e021b */
[----:B------:R-:W-:Y:S01]  /*d1c0*/  R2UR UR18, R14 ;  /* 0x000000000e1272ca */ /* 0x000fe200000e0000 */
[----:B------:R-:W-:Y:S01]  /*d1d0*/  UMOV UR15, UR11 ;  /* 0x0000000b000f7c82 */ /* 0x000fe20008000000 */
[----:B------:R-:W-:Y:S01]  /*d1e0*/  @UP1 USHF.R.U32.HI UR15, URZ, UR9, UR5 ;  /* 0x000000093f0f1299 */ /* 0x000fe20008011605 */
[----:B------:R-:W-:Y:S01]  /*d1f0*/  R2UR UR6, R15 ;  /* 0x000000000f0672ca */ /* 0x000fe200000e0000 */
[----:B------:R-:W-:Y:S01]  /*d200*/  UIMAD UR34, UR14, UR34, UR38 ;  /* 0x000000220e2272a4 */ /* 0x000fe2000f8e0226 */
[----:B------:R-:W-:Y:S01]  /*d210*/  R2UR UR5, R13 ;  /* 0x000000000d0572ca */ /* 0x000fe200000e0000 */
[----:B------:R-:W-:Y:S01]  /*d220*/  @UP0 ULDC UR32, c[0x0][0x4ac] ;  /* 0x00012b0000200ab9 */ /* 0x000fe20000000800 */
[----:B------:R-:W-:Y:S01]  /*d230*/  IMAD R13, R2, 0x2000, R13 ;  /* 0x00002000020d7824 */ /* 0x000fe200078e020d */
[----:B------:R-:W-:Y:S01]  /*d240*/  UIMAD.WIDE.U32 UR32, UR15, UR32, URZ ;  /* 0x000000200f2072a5 */ /* 0x000fe2000f8e003f */
[----:B------:R-:W-:Y:S01]  /*d250*/  ISETP.GT.AND P3, PT, R18, 0x1, PT ;  /* 0x000000011200780c */ /* 0x000fe20003f64270 */
[----:B------:R-:W-:Y:S01]  /*d260*/  @UP0 ULDC UR41, c[0x0][0x4b0] ;  /* 0x00012c0000290ab9 */ /* 0x000fe20000000800 */
[----:B------:R-:W-:Y:S01]  /*d270*/  UMOV UR14, UR15 ;  /* 0x0000000f000e7c82 */ /* 0x000fe20008000000 */
[----:B------:R-:W-:Y:S01]  /*d280*/  R2UR UR4, R13 ;  /* 0x000000000d0472ca */ /* 0x000fe200000e0000 */
[----:B------:R-:W-:Y:S01]  /*d290*/  @UP0 USHF.R.U32.HI UR14, URZ, UR41, UR33 ;  /* 0x000000293f0e0299 */ /* 0x000fe20008011621 */
[----:B------:R-:W-:Y:S01]  /*d2a0*/  VIADD R2, R2, 0x1 ;  /* 0x0000000102027836 */ /* 0x000fe20000000000 */
[----:B------:R-:W-:Y:S01]  /*d2b0*/  R2UR UR32, R3 ;  /* 0x00000000032072ca */ /* 0x000fe200000e0000 */
[----:B------:R-:W-:Y:S01]  /*d2c0*/  ULDC.64 UR16, c[0x0][0x198] ;  /* 0x0000660000107ab9 */ /* 0x000fe20000000a00 */
[----:B------:R-:W-:Y:S01]  /*d2d0*/  UIADD3 UR38, -UR15, URZ, URZ ;  /* 0x0000003f0f267290 */ /* 0x000fe2000fffe13f */
[----:B------:R-:W-:Y:S01]  /*d2e0*/  VIADD R17, R17, 0x40 ;  /* 0x0000004011117836 */ /* 0x000fe20000000000 */
[----:B------:R-:W-:Y:S01]  /*d2f0*/  UIADD3 UR28, UP1, UR16, 0xf0, URZ ;  /* 0x000000f0101c7890 */ /* 0x000fe2000ff3e03f */
[----:B------:R-:W-:Y:S01]  /*d300*/  ISETP.NE.AND P1, PT, R2, 0x5, PT ;  /* 0x000000050200780c */ /* 0x000fe20003f25270 */
[----:B------:R-:W-:-:S02]  /*d310*/  UIADD3 UR33, -UR14, URZ, URZ ;  /* 0x0000003f0e217290 */ /* 0x000fc4000fffe13f */
[----:B------:R-:W-:Y:S01]  /*d320*/  ULEA UR24, UR24, UR5, 0xf ;  /* 0x0000000518187291 */ /* 0x000fe2000f8e783f */
[----:B------:R-:W-:Y:S01]  /*d330*/  SEL R3, RZ, 0x1, P1 ;  /* 0x00000001ff037807 */ /* 0x000fe20000800000 */
[----:B------:R-:W-:Y:S01]  /*d340*/  UIMAD UR11, UR10, UR38, UR11 ;  /* 0x000000260a0b72a4 */ /* 0x000fe2000f8e020b */
[----:B------:R-:W-:Y:S01]  /*d350*/  SEL R2, R2, RZ, P1 ;  /* 0x000000ff02027207 */ /* 0x000fe20000800000 */
[----:B------:R-:W-:Y:S01]  /*d360*/  UIADD3 UR36, UP2, UR16, 0x1f0, URZ ;  /* 0x000001f010247890 */ /* 0x000fe2000ff5e03f */
[----:B------:R-:W-:Y:S01]  /*d370*/  LOP3.LUT R0, R0, R3, RZ, 0x3c, !PT ;  /* 0x0000000300007212 */ /* 0x000fe200078e3cff */
[----:B------:R-:W-:Y:S02]  /*d380*/  UIADD3 UR25, UR25, 0x32000, URZ ;  /* 0x0003200019197890 */ /* 0x000fe4000fffe03f */
[----:B------:R-:W-:Y:S02]  /*d390*/  UIADD3.X UR29, URZ, UR17, URZ, UP1, !UPT ;  /* 0x000000113f1d7290 */ /* 0x000fe40008ffe43f */
[----:B------:R-:W-:-:S02]  /*d3a0*/  UIMAD UR10, UR35, UR33, UR15 ;  /* 0x00000021230a72a4 */ /* 0x000fc4000f8e020f */
[----:B------:R-:W-:Y:S01]  /*d3b0*/  UIADD3 UR20, UR24, 0x2000, URZ ;  /* 0x0000200018147890 */ /* 0x000fe2000fffe03f */
[----:B------:R-:W-:Y:S01]  /*d3c0*/  ULDC.64 UR12, c[0x0][0x4d0] ;  /* 0x00013400000c7ab9 */ /* 0x000fe20000000a00 */
[----:B------:R-:W-:Y:S01]  /*d3d0*/  ULDC.64 UR8, c[0x0][0x4f0] ;  /* 0x00013c0000087ab9 */ /* 0x000fe20000000a00 */
[----:B------:R-:W-:Y:S02]  /*d3e0*/  UIADD3 UR39, UR4, 0x28000, URZ ;  /* 0x0002800004277890 */ /* 0x000fe4000fffe03f */
[----:B------:R-:W-:Y:S02]  /*d3f0*/  UIADD3 UR16, UR24, 0x4000, URZ ;  /* 0x0000400018107890 */ /* 0x000fe4000fffe03f */
[----:B------:R-:W-:Y:S02]  /*d400*/  UIADD3 UR4, UR24, 0x6000, URZ ;  /* 0x0000600018047890 */ /* 0x000fe4000fffe03f */
[----:B------:R-:W-:Y:S02]  /*d410*/  UIADD3.X UR37, URZ, UR17, URZ, UP2, !UPT ;  /* 0x000000113f257290 */ /* 0x000fe400097fe43f */
[----:B------:R-:W-:-:S02]  /*d420*/  UIMAD UR12, UR11, UR12, UR8 ;  /* 0x0000000c0b0c72a4 */ /* 0x000fc4000f8e0208 */
[----:B------:R-:W-:Y:S02]  /*d430*/  UIMAD UR13, UR10, UR13, UR9 ;  /* 0x0000000d0a0d72a4 */ /* 0x000fe4000f8e0209 */
[----:B------:R-:W-:Y:S01]  /*d440*/  UPRMT UR32, UR32, 0x5410, URZ ;  /* 0x0000541020207896 */ /* 0x000fe2000800003f */
[----:B------:R-:W-:Y:S01]  /*d450*/  UMOV UR30, 0x0 ;  /* 0x00000000001e7882 */ /* 0x000fe20000000000 */
[----:B------:R-:W-:Y:S01]  /*d460*/  UMOV UR31, 0x10000000 ;  /* 0x10000000001f7882 */ /* 0x000fe20000000000 */
[----:B------:R-:W-:Y:S01]  /*d470*/  UMOV UR23, UR27 ;  /* 0x0000001b00177c82 */ /* 0x000fe20008000000 */
[----:B------:R-:W-:Y:S01]  /*d480*/  UMOV UR21, UR25 ;  /* 0x0000001900157c82 */ /* 0x000fe20008000000 */
[----:B------:R-:W-:Y:S01]  /*d490*/  UMOV UR19, UR27 ;  /* 0x0000001b00137c82 */ /* 0x000fe20008000000 */
[----:B------:R-:W-:Y:S01]  /*d4a0*/  UMOV UR17, UR25 ;  /* 0x0000001900117c82 */ /* 0x000fe20008000000 */
[----:B------:R0:W-:Y:S01]  /*d4b0*/  UTMALDG.2D [UR24], [UR28], desc[UR30] ;  /* 0x00001e181c0075b4 */ /* 0x0001e20008009000 */
[----:B------:R-:W-:Y:S01]  /*d4c0*/  UMOV UR7, UR27 ;  /* 0x0000001b00077c82 */ /* 0x000fe20008000000 */
[----:B------:R-:W-:Y:S01]  /*d4d0*/  UMOV UR5, UR25 ;  /* 0x0000001900057c82 */ /* 0x000fe20008000000 */
[----:B------:R-:W-:Y:S01]  /*d4e0*/  UMOV UR10, UR40 ;  /* 0x00000028000a7c82 */ /* 0x000fe20008000000 */
[----:B------:R-:W-:Y:S01]  /*d4f0*/  UMOV UR9, UR25 ;  /* 0x0000001900097c82 */ /* 0x000fe20008000000 */
[----:B------:R-:W-:Y:S01]  /*d500*/  UMOV UR8, UR39 ;  /* 0x0000002700087c82 */ /* 0x000fe20008000000 */
[----:B------:R-:W-:Y:S01]  /*d510*/  UMOV UR11, UR34 ;  /* 0x00000022000b7c82 */ /* 0x000fe20008000000 */
[----:B------:R0:W-:Y:S01]  /*d520*/  UTMALDG.2D [UR20], [UR28], desc[UR30] ;  /* 0x00001e141c0075b4 */ /* 0x0001e20008009000 */
[----:B------:R0:W-:Y:S01]  /*d530*/  UTMALDG.2D [UR16], [UR28], desc[UR30] ;  /* 0x00001e101c0075b4 */ /* 0x0001e20008009000 */
[----:B------:R0:W-:Y:S01]  /*d540*/  UTMALDG.2D [UR4], [UR28], desc[UR30] ;  /* 0x00001e041c0075b4 */ /* 0x0001e20008009000 */
[----:B------:R0:W-:Y:S02]  /*d550*/  UTMALDG.5D.IM2COL [UR8], [UR36], UR32 ;  /* 0x00000008240073b4 */ /* 0x0001e40008060020 */
[----:B0-----:R-:W-:Y:S05]  /*d560*/  @P3 BRA `(.L_x_246) ;  /* 0xfffffff800683947 */ /* 0x001fea000383ffff */
.L_x_242:
[----:B------:R-:W-:Y:S01]  /*d570*/  ISETP.GE.U32.AND P2, PT, R7, 0x5, PT ;  /* 0x000000050700780c */ /* 0x000fe20003f46070 */
[----:B------:R-:W-:Y:S05]  /*d580*/  WARPSYNC.ALL ;  /* 0x0000000000007948 */ /* 0x000fea0003800000 */
[----:B------:R-:W-:-:S07]  /*d590*/  ELECT P1, URZ, PT ;  /* 0x00000000003f782f */ /* 0x000fce0003820000 */
[----:B-1---5:R-:W-:-:S05]  /*d5a0*/  @P2 IMAD.WIDE.U32 R2, R7, -0x33333333, RZ ;  /* 0xcccccccd07022825 */ /* 0x022fca00078e00ff */
[----:B------:R-:W-:-:S04]  /*d5b0*/  @P2 SHF.R.U32.HI R0, RZ, 0x2, R3 ;  /* 0x00000002ff002819 */ /* 0x000fc80000011603 */
[----:B------:R-:W-:-:S04]  /*d5c0*/  @P2 LOP3.LUT R0, R0, 0x1, RZ, 0xc0, !PT ;  /* 0x0000000100002812 */ /* 0x000fc800078ec0ff */
[----:B------:R-:W-:Y:S01]  /*d5d0*/  @P2 ISETP.NE.U32.AND P0, PT, R0, 0x1, PT ;  /* 0x000000010000280c */ /* 0x000fe20003f05070 */
[----:B------:R-:W-:-:S12]  /*d5e0*/  @!P1 EXIT ;  /* 0x000000000000994d */ /* 0x000fd80003800000 */
[----:B------:R-:W-:Y:S01]  /*d5f0*/  LOP3.LUT R4, R4, 0x2, RZ, 0xfc, !PT ;  /* 0x0000000204047812 */ /* 0x000fe200078efcff */
[----:B------:R-:W-:Y:S01]  /*d600*/  IMAD.MOV.U32 R0, RZ, RZ, 0x1 ;  /* 0x00000001ff007424 */ /* 0x000fe200078e00ff */
[----:B------:R-:W-:Y:S02]  /*d610*/  @P2 ISETP.NE.U32.AND.EX P0, PT, RZ, RZ, PT, P0 ;  /* 0x000000ffff00220c */ /* 0x000fe40003f05100 */
[----:B------:R-:W-:Y:S02]  /*d620*/  ISETP.NE.AND P1, PT, R4, 0x3, PT ;  /* 0x000000030400780c */ /* 0x000fe40003f25270 */
[----:B------:R-:W-:-:S11]  /*d630*/  @P2 SEL R0, RZ, 0x1, !P0 ;  /* 0x00000001ff002807 */ /* 0x000fd60004000000 */
[----:B------:R-:W-:Y:S05]  /*d640*/  @!P1 BRA `(.L_x_247) ;  /* 0x0000000000049947 */ /* 0x000fea0003800000 */
[----:B------:R-:W-:Y:S01]  /*d650*/  BPT.TRAP 0x1 ;  /* 0x000000040000795c */ /* 0x000fe20000300000 */
.L_x_247:
[----:B------:R-:W0:Y:S01]  /*d660*/  S2R R5, SR_CgaCtaId ;  /* 0x0000000000057919 */ /* 0x000e220000008800 */
[----:B------:R-:W-:Y:S01]  /*d670*/  IMAD.WIDE.U32 R2, R7, -0x33333333, RZ ;  /* 0xcccccccd07027825 */ /* 0x000fe200078e00ff */
[----:B------:R-:W-:-:S04]  /*d680*/  MOV R4, 0x400 ;  /* 0x0000040000047802 */ /* 0x000fc80000000f00 */
[----:B------:R-:W-:-:S05]  /*d690*/  SHF.R.U32.HI R2, RZ, 0x2, R3 ;  /* 0x00000002ff027819 */ /* 0x000fca0000011603 */
[----:B------:R-:W-:Y:S01]  /*d6a0*/  IMAD R7, R2, -0x5, R7 ;  /* 0xfffffffb02077824 */ /* 0x000fe200078e0207 */
[----:B0-----:R-:W-:-:S05]  /*d6b0*/  LEA R4, R5, R4, 0x18 ;  /* 0x0000000405047211 */ /* 0x001fca00078ec0ff */
[----:B------:R-:W-:Y:S01]  /*d6c0*/  VIADD R2, R4, 0x32028 ;  /* 0x0003202804027836 */ /* 0x000fe20000000000 */
[----:B------:R-:W-:-:S03]  /*d6d0*/  SHF.L.U32 R4, R0, 0x1f, RZ ;  /* 0x0000001f00047819 */ /* 0x000fc600000006ff */
[----:B------:R-:W-:-:S07]  /*d6e0*/  IMAD R3, R7, 0x8, R2 ;  /* 0x0000000807037824 */ /* 0x000fce00078e0202 */
.L_x_248:
[----:B0-----:R0:W1:Y:S02]  /*d6f0*/  SYNCS.PHASECHK.TRANS64.TRYWAIT P0, [R3+URZ], R4 ;  /* 0x00000004030075a7 */ /* 0x001064000800017f */
[----:B-1----:R-:W-:Y:S05]  /*d700*/  @!P0 NANOSLEEP.SYNCS 0x989680 ;  /* 0x009896800000895d */ /* 0x002fea0003900000 */
[----:B------:R-:W1:Y:S02]  /*d710*/  @!P0 SYNCS.PHASECHK.TRANS64 P0, [R3+URZ], R4 ;  /* 0x00000004030085a7 */ /* 0x000e64000800007f */
[----:B-1----:R-:W-:Y:S05]  /*d720*/  @!P0 BRA `(.L_x_248) ;  /* 0xfffffffc00f08947 */ /* 0x002fea000383ffff */
[----:B------:R-:W-:-:S05]  /*d730*/  VIADD R7, R7, 0x1 ;  /* 0x0000000107077836 */ /* 0x000fca0000000000 */
[----:B------:R-:W-:-:S04]  /*d740*/  ISETP.NE.AND P0, PT, R7, 0x5, PT ;  /* 0x000000050700780c */ /* 0x000fc80003f05270 */
[----:B0-----:R-:W-:Y:S02]  /*d750*/  SEL R3, RZ, 0x1, P0 ;  /* 0x00000001ff037807 */ /* 0x001fe40000000000 */
[----:B------:R-:W-:Y:S02]  /*d760*/  SEL R7, R7, RZ, P0 ;  /* 0x000000ff07077207 */ /* 0x000fe40000000000 */
[----:B------:R-:W-:-:S03]  /*d770*/  LOP3.LUT R5, R0, R3, RZ, 0x3c, !PT ;  /* 0x0000000300057212 */ /* 0x000fc600078e3cff */
[----:B------:R-:W-:Y:S01]  /*d780*/  IMAD R0, R7, 0x8, R2 ;  /* 0x0000000807007824 */ /* 0x000fe200078e0202 */
[----:B------:R-:W-:-:S07]  /*d790*/  SHF.L.U32 R3, R5, 0x1f, RZ ;  /* 0x0000001f05037819 */ /* 0x000fce00000006ff */
.L_x_249:
        /* <DEDUP_REMOVED lines=11> */
.L_x_250:
        /* <DEDUP_REMOVED lines=11> */
.L_x_251:
        /* <DEDUP_REMOVED lines=11> */
.L_x_252:
[----:B0-----:R0:W1:Y:S02]  /*d9b0*/  SYNCS.PHASECHK.TRANS64.TRYWAIT P0, [R7+URZ], R0 ;  /* 0x00000000070075a7 */ /* 0x001064000800017f */
[----:B-1----:R-:W-:Y:S05]  /*d9c0*/  @!P0 NANOSLEEP.SYNCS 0x989680 ;  /* 0x009896800000895d */ /* 0x002fea0003900000 */
[----:B------:R-:W1:Y:S02]  /*d9d0*/  @!P0 SYNCS.PHASECHK.TRANS64 P0, [R7+URZ], R0 ;  /* 0x00000000070085a7 */ /* 0x000e64000800007f */
[----:B-1----:R-:W-:Y:S05]  /*d9e0*/  @P0 EXIT ;  /* 0x000000000000094d */ /* 0x002fea0003800000 */
[----:B------:R-:W-:Y:S05]  /*d9f0*/  BRA `(.L_x_252) ;  /* 0xfffffffc00ec7947 */ /* 0x000fea000383ffff */
.L_x_253:
[----:B------:R-:W-:-:S00]  /*da00*/  BRA `(.L_x_253) ;  /* 0xfffffffc00fc7947 */ /* 0x000fc0000383ffff */
[----:B------:R-:W-:-:S00]  /*da10*/  NOP ;  /* 0x0000000000007918 */ /* 0x000fc00000000000 */
        /* <DEDUP_REMOVED lines=14> */
.L_x_254:


//--------------------- .nv.shared._ZN7cutlass13device_kernelINS_4conv6kernel13ConvUniversalINS1_16ConvProblemShapeILNS1_8OperatorE2ELi3EEENS1_10collective14CollectiveConvINS1_46MainloopSm90TmaGmmaWarpSpecializedImplicitGemmILS5_2ELi5ELi3EN4cute5tupleIJNSA_1CILi1EEESD_SD_EEENS1_36KernelImplicitTmaWarpSpecializedSm90ELi1EEENSB_IJNSC_ILi256EEENSB_IJNSC_ILi64EEEEEESJ_EEENS_6half_tESL_NSA_8TiledMMAINSA_8MMA_AtomIJNSA_4SM904GMMA25MMA_64x64x16_F32F16F16_SSILNSP_5MajorE1ELSR_1ELNSP_7ScaleInE1ELSS_1EEEEEENSA_6LayoutISE_NSB_IJNSC_ILi0EEESW_SW_EEEEENSB_IJNSA_10UnderscoreESZ_SZ_EEEEENS7_6detail26Sm90ImplicitGemmTileTraitsINSA_13SM90_TMA_LOADENSA_14ComposedLayoutINSA_7SwizzleILi3ELi4ELi3EEENSA_18smem_ptr_flag_bitsILi16EEENSV_INSB_IJNSB_IJSI_NSC_ILi4EEEEEENSB_IJNSC_ILi8EEES1C_EEENSB_IJSD_NSC_ILi5EEEEEEEEENSB_IJNSB_IJSD_NSC_ILi4096EEEEEENSB_IJSI_NSC_ILi512EEEEEENSB_IJSW_NSC_ILi16384EEEEEEEEEEEEEvEENS13_INSA_20SM90_TMA_LOAD_IM2COLENS15_IS17_S19_NSV_INSB_IJNSB_IJSI_SD_EEES1D_S1F_EEENSB_IJNSB_IJSD_SW_EEES1K_NSB_IJSW_S1H_EEEEEEEEEEvEEEENS_8epilogue10collective6detail29Sm90TmaWarpSpecializedAdapterINS22_15DefaultEpilogueISL_NSB_IJlNSB_IJSD_lllEEESW_EEES27_NS21_6thread17LinearCombinationISL_Li1EffLNS28_9ScaleType4KindE0ELNS_15FloatRoundStyleE2ESL_EENS_4gemm15EpilogueDefaultEEEEEvvEEEEvNT_6ParamsE --------------------------
	.section	.nv.shared._ZN7cutlass13device_kernelINS_4conv6kernel13ConvUniversalINS1_16ConvProblemShapeILNS1_8OperatorE2ELi3EEENS1_10collective14CollectiveConvINS1_46MainloopSm90TmaGmmaWarpSpecializedImplicitGemmILS5_2ELi5ELi3EN4cute5tupleIJNSA_1CILi1EEESD_SD_EEENS1_36KernelImplicitTmaWarpSpecializedSm90ELi1EEENSB_IJNSC_ILi256EEENSB_IJNSC_ILi64EEEEEESJ_EEENS_6half_tESL_NSA_8TiledMMAINSA_8MMA_AtomIJNSA_4SM904GMMA25MMA_64x64x16_F32F16F16_SSILNSP_5MajorE1ELSR_1ELNSP_7ScaleInE1ELSS_1EEEEEENSA_6LayoutISE_NSB_IJNSC_ILi0EEESW_SW_EEEEENSB_IJNSA_10UnderscoreESZ_SZ_EEEEENS7_6detail26Sm90ImplicitGemmTileTraitsINSA_13SM90_TMA_LOADENSA_14ComposedLayoutINSA_7SwizzleILi3ELi4ELi3EEENSA_18smem_ptr_flag_bitsILi16EEENSV_INSB_IJNSB_IJSI_NSC_ILi4EEEEEENSB_IJNSC_ILi8EEES1C_EEENSB_IJSD_NSC_ILi5EEEEEEEEENSB_IJNSB_IJSD_NSC_ILi4096EEEEEENSB_IJSI_NSC_ILi512EEEEEENSB_IJSW_NSC_ILi16384EEEEEEEEEEEEEvEENS13_INSA_20SM90_TMA_LOAD_IM2COLENS15_IS17_S19_NSV_INSB_IJNSB_IJSI_SD_EEES1D_S1F_EEENSB_IJNSB_IJSD_SW_EEES1K_NSB_IJSW_S1H_EEEEEEEEEEvEEEENS_8epilogue10collective6detail29Sm90TmaWarpSpecializedAdapterINS22_15DefaultEpilogueISL_NSB_IJlNSB_IJSD_lllEEESW_EEES27_NS21_6thread17LinearCombinationISL_Li1EffLNS28_9ScaleType4KindE0ELNS_15FloatRoundStyleE2ESL_EENS_4gemm15EpilogueDefaultEEEEEvvEEEEvNT_6ParamsE,"aw",@nobits
	.sectionflags	@""
	.align	16
	.zero		1024


//--------------------- .nv.shared.reserved.0     --------------------------
	.section	.nv.shared.reserved.0,"aw",@nobits
	.weak		__nv_reservedSMEM_offset_0_alias
	.size		__nv_reservedSMEM_offset_0_alias, 0, 0
	.other		__nv_reservedSMEM_offset_0_alias,@"STO_CUDA_RESERVED_SHARED STV_DEFAULT"
__nv_reservedSMEM_offset_0_alias:
	.zero		0


//--------------------- .nv.global                --------------------------
	.section	.nv.global,"aw",@nobits
.nv.global:
	.type		_ZN39_INTERNAL_f954a115_4_k_cu_3cbaf7e4_30414cute1_E,@object
	.size		_ZN39_INTERNAL_f954a115_4_k_cu_3cbaf7e4_30414cute1_E,(_ZN39_INTERNAL_f954a115_4_k_cu_3cbaf7e4_30414cuda3std3__45__cpo6cbeginE - _ZN39_INTERNAL_f954a115_4_k_cu_3cbaf7e4_30414cute1_E)
_ZN39_INTERNAL_f954a115_4_k_cu_3cbaf7e4_30414cute1_E:
	.zero		1
	.type		_ZN39_INTERNAL_f954a115_4_k_cu_3cbaf7e4_30414cuda3std3__45__cpo6cbeginE,@object
	.size		_ZN39_INTERNAL_f954a115_4_k_cu_3cbaf7e4_30414cuda3std3__45__cpo6cbeginE,(_ZN39_INTERNAL_f954a115_4_k_cu_3cbaf7e4_30414cuda3std3__48in_placeE - _ZN39_INTERNAL_f954a115_4_k_cu_3cbaf7e4_30414cuda3std3__45__cpo6cbeginE)
_ZN39_INTERNAL_f954a115_4_k_cu_3cbaf7e4_30414cuda3std3__45__cpo6cbeginE:
	.zero		1
	.type		_ZN39_INTERNAL_f954a115_4_k_cu_3cbaf7e4_30414cuda3std3__48in_placeE,@object
	.size		_ZN39_INTERNAL_f954a115_4_k_cu_3cbaf7e4_30414cuda3std3__48in_placeE,(_ZN39_INTERNAL_f954a115_4_k_cu_3cbaf7e4_30414cuda3std6ranges3__45__cpo9iter_moveE - _ZN39_INTERNAL_f954a115_4_k_cu_3cbaf7e4_30414cuda3std3__48in_placeE)
_ZN39_INTERNAL_f954a115_4_k_cu_3cbaf7e4_30414cuda3std3__48in_placeE:
	.zero		1
	.type		_ZN39_INTERNAL_f954a115_4_k_cu_3cbaf7e4_30414cuda3std6ranges3__45__cpo9iter_moveE,@object
	.size		_ZN39_INTERNAL_f954a115_4_k_cu_3cbaf7e4_30414cuda3std6ranges3__45__cpo9iter_moveE,(_ZN39_INTERNAL_f954a115_4_k_cu_3cbaf7e4_30414cuda3std3__45__cpo5beginE - _ZN39_INTERNAL_f954a115_4_k_cu_3cbaf7e4_30414cuda3std6ranges3__45__cpo9iter_moveE)
_ZN39_INTERNAL_f954a115_4_k_cu_3cbaf7e4_30414cuda3std6ranges3__45__cpo9iter_moveE:
	.zero		1
	.type		_ZN39_INTERNAL_f954a115_4_k_cu_3cbaf7e4_30414cuda3std3__45__cpo5beginE,@object
	.size		_ZN39_INTERNAL_f954a115_4_k_cu_3cbaf7e4_30414cuda3std3__45__cpo5beginE,(_ZN39_INTERNAL_f954a115_4_k_cu_3cbaf7e4_30414cuda3std3__441_GLOBAL__N__f954a115_4_k_cu_3cbaf7e4_30416ignoreE - _ZN39_INTERNAL_f954a115_4_k_cu_3cbaf7e4_30414cuda3std3__45__cpo5beginE)
_ZN39_INTERNAL_f954a115_4_k_cu_3cbaf7e4_30414cuda3std3__45__cpo5beginE:
	.zero		1
	.type		_ZN39_INTERNAL_f954a115_4_k_cu_3cbaf7e4_30414cuda3std3__441_GLOBAL__N__f954a115_4_k_cu_3cbaf7e4_30416ignoreE,@object
	.size		_ZN39_INTERNAL_f954a115_4_k_cu_3cbaf7e4_30414cuda3std3__441_GLOBAL__N__f954a115_4_k_cu_3cbaf7e4_30416ignoreE,(_ZN39_INTERNAL_f954a115_4_k_cu_3cbaf7e4_30414cute7productE - _ZN39_INTERNAL_f954a115_4_k_cu_3cbaf7e4_30414cuda3std3__441_GLOBAL__N__f954a115_4_k_cu_3cbaf7e4_30416ignoreE)
_ZN39_INTERNAL_f954a115_4_k_cu_3cbaf7e4_30414cuda3std3__441_GLOBAL__N__f954a115_4_k_cu_3cbaf7e4_30416ignoreE:
	.zero		1
	.type		_ZN39_INTERNAL_f954a115_4_k_cu_3cbaf7e4_30414cute7productE,@object
	.size		_ZN39_INTERNAL_f954a115_4_k_cu_3cbaf7e4_30414cute7productE,(_ZN39_INTERNAL_f954a115_4_k_cu_3cbaf7e4_30414cuda3std3__45__cpo3endE - _ZN39_INTERNAL_f954a115_4_k_cu_3cbaf7e4_30414cute7productE)
_ZN39_INTERNAL_f954a115_4_k_cu_3cbaf7e4_30414cute7productE:
	.zero		1
	.type		_ZN39_INTERNAL_f954a115_4_k_cu_3cbaf7e4_30414cuda3std3__45__cpo3endE,@object
	.size		_ZN39_INTERNAL_f954a115_4_k_cu_3cbaf7e4_30414cuda3std3__45__cpo3endE,(_ZN39_INTERNAL_f954a115_4_k_cu_3cbaf7e4_30414cuda3std3__419piecewise_constructE - _ZN39_INTERNAL_f954a115_4_k_cu_3cbaf7e4_30414cuda3std3__45__cpo3endE)
_ZN39_INTERNAL_f954a115_4_k_cu_3cbaf7e4_30414cuda3std3__45__cpo3endE:
	.zero		1
	.type		_ZN39_INTERNAL_f954a115_4_k_cu_3cbaf7e4_30414cuda3std3__419piecewise_constructE,@object
	.size		_ZN39_INTERNAL_f954a115_4_k_cu_3cbaf7e4_30414cuda3std3__419piecewise_constructE,(_ZN39_INTERNAL_f954a115_4_k_cu_3cbaf7e4_30414cuda3std3__45__cpo4cendE - _ZN39_INTERNAL_f954a115_4_k_cu_3cbaf7e4_30414cuda3std3__419piecewise_constructE)
_ZN39_INTERNAL_f954a115_4_k_cu_3cbaf7e4_30414cuda3std3__419piecewise_constructE:
	.zero		1
	.type		_ZN39_INTERNAL_f954a115_4_k_cu_3cbaf7e4_30414cuda3std3__45__cpo4cendE,@object
	.size		_ZN39_INTERNAL_f954a115_4_k_cu_3cbaf7e4_30414cuda3std3__45__cpo4cendE,(_ZN39_INTERNAL_f954a115_4_k_cu_3cbaf7e4_30414cuda3std6ranges3__45__cpo4swapE - _ZN39_INTERNAL_f954a115_4_k_cu_3cbaf7e4_30414cuda3std3__45__cpo4cendE)
_ZN39_INTERNAL_f954a115_4_k_cu_3cbaf7e4_30414cuda3std3__45__cpo4cendE:
	.zero		1
	.type		_ZN39_INTERNAL_f954a115_4_k_cu_3cbaf7e4_30414cuda3std6ranges3__45__cpo4swapE,@object
	.size		_ZN39_INTERNAL_f954a115_4_k_cu_3cbaf7e4_30414cuda3std6ranges3__45__cpo4swapE,(.L_7 - _ZN39_INTERNAL_f954a115_4_k_cu_3cbaf7e4_30414cuda3std6ranges3__45__cpo4swapE)
_ZN39_INTERNAL_f954a115_4_k_cu_3cbaf7e4_30414cuda3std6ranges3__45__cpo4swapE:
	.zero		1
.L_7:


//--------------------- .nv.constant0._ZN7cutlass13device_kernelINS_4conv6kernel13ConvUniversalINS1_16ConvProblemShapeILNS1_8OperatorE2ELi3EEENS1_10collective14CollectiveConvINS1_46MainloopSm90TmaGmmaWarpSpecializedImplicitGemmILS5_2ELi5ELi3EN4cute5tupleIJNSA_1CILi1EEESD_SD_EEENS1_36KernelImplicitTmaWarpSpecializedSm90ELi1EEENSB_IJNSC_ILi256EEENSB_IJNSC_ILi64EEEEEESJ_EEENS_6half_tESL_NSA_8TiledMMAINSA_8MMA_AtomIJNSA_4SM904GMMA25MMA_64x64x16_F32F16F16_SSILNSP_5MajorE1ELSR_1ELNSP_7ScaleInE1ELSS_1EEEEEENSA_6LayoutISE_NSB_IJNSC_ILi0EEESW_SW_EEEEENSB_IJNSA_10UnderscoreESZ_SZ_EEEEENS7_6detail26Sm90ImplicitGemmTileTraitsINSA_13SM90_TMA_LOADENSA_14ComposedLayoutINSA_7SwizzleILi3ELi4ELi3EEENSA_18smem_ptr_flag_bitsILi16EEENSV_INSB_IJNSB_IJSI_NSC_ILi4EEEEEENSB_IJNSC_ILi8EEES1C_EEENSB_IJSD_NSC_ILi5EEEEEEEEENSB_IJNSB_IJSD_NSC_ILi4096EEEEEENSB_IJSI_NSC_ILi512EEEEEENSB_IJSW_NSC_ILi16384EEEEEEEEEEEEEvEENS13_INSA_20SM90_TMA_LOAD_IM2COLENS15_IS17_S19_NSV_INSB_IJNSB_IJSI_SD_EEES1D_S1F_EEENSB_IJNSB_IJSD_SW_EEES1K_NSB_IJSW_S1H_EEEEEEEEEEvEEEENS_8epilogue10collective6detail29Sm90TmaWarpSpecializedAdapterINS22_15DefaultEpilogueISL_NSB_IJlNSB_IJSD_lllEEESW_EEES27_NS21_6thread17LinearCombinationISL_Li1EffLNS28_9ScaleType4KindE0ELNS_15FloatRoundStyleE2ESL_EENS_4gemm15EpilogueDefaultEEEEEvvEEEEvNT_6ParamsE --------------------------
	.section	.nv.constant0._ZN7cutlass13device_kernelINS_4conv6kernel13ConvUniversalINS1_16ConvProblemShapeILNS1_8OperatorE2ELi3EEENS1_10collective14CollectiveConvINS1_46MainloopSm90TmaGmmaWarpSpecializedImplicitGemmILS5_2ELi5ELi3EN4cute5tupleIJNSA_1CILi1EEESD_SD_EEENS1_36KernelImplicitTmaWarpSpecializedSm90ELi1EEENSB_IJNSC_ILi256EEENSB_IJNSC_ILi64EEEEEESJ_EEENS_6half_tESL_NSA_8TiledMMAINSA_8MMA_AtomIJNSA_4SM904GMMA25MMA_64x64x16_F32F16F16_SSILNSP_5MajorE1ELSR_1ELNSP_7ScaleInE1ELSS_1EEEEEENSA_6LayoutISE_NSB_IJNSC_ILi0EEESW_SW_EEEEENSB_IJNSA_10UnderscoreESZ_SZ_EEEEENS7_6detail26Sm90ImplicitGemmTileTraitsINSA_13SM90_TMA_LOADENSA_14ComposedLayoutINSA_7SwizzleILi3ELi4ELi3EEENSA_18smem_ptr_flag_bitsILi16EEENSV_INSB_IJNSB_IJSI_NSC_ILi4EEEEEENSB_IJNSC_ILi8EEES1C_EEENSB_IJSD_NSC_ILi5EEEEEEEEENSB_IJNSB_IJSD_NSC_ILi4096EEEEEENSB_IJSI_NSC_ILi512EEEEEENSB_IJSW_NSC_ILi16384EEEEEEEEEEEEEvEENS13_INSA_20SM90_TMA_LOAD_IM2COLENS15_IS17_S19_NSV_INSB_IJNSB_IJSI_SD_EEES1D_S1F_EEENSB_IJNSB_IJSD_SW_EEES1K_NSB_IJSW_S1H_EEEEEEEEEEvEEEENS_8epilogue10collective6detail29Sm90TmaWarpSpecializedAdapterINS22_15DefaultEpilogueISL_NSB_IJlNSB_IJSD_lllEEESW_EEES27_NS21_6thread17LinearCombinationISL_Li1EffLNS28_9ScaleType4KindE0ELNS_15FloatRoundStyleE2ESL_EENS_4gemm15EpilogueDefaultEEEEEvvEEEEvNT_6ParamsE,"a",@progbits
	.sectionflags	@""
	.align	4
.nv.constant0._ZN7cutlass13device_kernelINS_4conv6kernel13ConvUniversalINS1_16ConvProblemShapeILNS1_8OperatorE2ELi3EEENS1_10collective14CollectiveConvINS1_46MainloopSm90TmaGmmaWarpSpecializedImplicitGemmILS5_2ELi5ELi3EN4cute5tupleIJNSA_1CILi1EEESD_SD_EEENS1_36KernelImplicitTmaWarpSpecializedSm90ELi1EEENSB_IJNSC_ILi256EEENSB_IJNSC_ILi64EEEEEESJ_EEENS_6half_tESL_NSA_8TiledMMAINSA_8MMA_AtomIJNSA_4SM904GMMA25MMA_64x64x16_F32F16F16_SSILNSP_5MajorE1ELSR_1ELNSP_7ScaleInE1ELSS_1EEEEEENSA_6LayoutISE_NSB_IJNSC_ILi0EEESW_SW_EEEEENSB_IJNSA_10UnderscoreESZ_SZ_EEEEENS7_6detail26Sm90ImplicitGemmTileTraitsINSA_13SM90_TMA_LOADENSA_14ComposedLayoutINSA_7SwizzleILi3ELi4ELi3EEENSA_18smem_ptr_flag_bitsILi16EEENSV_INSB_IJNSB_IJSI_NSC_ILi4EEEEEENSB_IJNSC_ILi8EEES1C_EEENSB_IJSD_NSC_ILi5EEEEEEEEENSB_IJNSB_IJSD_NSC_ILi4096EEEEEENSB_IJSI_NSC_ILi512EEEEEENSB_IJSW_NSC_ILi16384EEEEEEEEEEEEEvEENS13_INSA_20SM90_TMA_LOAD_IM2COLENS15_IS17_S19_NSV_INSB_IJNSB_IJSI_SD_EEES1D_S1F_EEENSB_IJNSB_IJSD_SW_EEES1K_NSB_IJSW_S1H_EEEEEEEEEEvEEEENS_8epilogue10collective6detail29Sm90TmaWarpSpecializedAdapterINS22_15DefaultEpilogueISL_NSB_IJlNSB_IJSD_lllEEESW_EEES27_NS21_6thread17LinearCombinationISL_Li1EffLNS28_9ScaleType4KindE0ELNS_15FloatRoundStyleE2ESL_EENS_4gemm15EpilogueDefaultEEEEEvvEEEEvNT_6ParamsE:
	.zero		1664


//--------------------- SYMBOLS --------------------------

	.type		.nv.reservedSmem.offset0,@object
	.size		.nv.reservedSmem.offset0,0x4
